// auto-generated by cutlass_sweep.conv — config: {"arch": "sm_100", "cluster_m": 1, "cluster_n": 1, "conv_kind": "dgrad", "dtype": "e4m3", "ndim": 3, "tile_k": 64, "tile_m": 128, "tile_n": 128}
#include "cutlass/cutlass.h"
#include "cute/tensor.hpp"
#include "cutlass/kernel_hardware_info.hpp"
#include "cutlass/conv/convolution.h"
#include "cutlass/conv/dispatch_policy.hpp"
#include "cutlass/conv/collective/collective_builder.hpp"
#include "cutlass/conv/kernel/conv_universal.hpp"
#include "cutlass/conv/device/conv_universal_adapter.hpp"
#include "cutlass/epilogue/collective/collective_builder.hpp"

using namespace cute;
using Elem = cutlass::float_e4m3_t;
using Acc  = float;
using LayoutAB = cutlass::layout::TensorNDHWC;
using LayoutC  = cutlass::layout::TensorNDHWC;
constexpr auto ConvOp = cutlass::conv::Operator::kDgrad;
using TileShape    = Shape<_128, _128, Shape<_64>>;
using ClusterShape = Shape<_1, _1, _1>;

using CollectiveEpilogue = typename cutlass::epilogue::collective::CollectiveBuilder<
    cutlass::arch::Sm100, cutlass::arch::OpClassTensorOp,
    TileShape, ClusterShape,
    cutlass::epilogue::collective::EpilogueTileAuto,
    Acc, Acc,
    Elem, LayoutC, 128 / cutlass::sizeof_bits<Elem>::value,
    Elem, LayoutC, 128 / cutlass::sizeof_bits<Elem>::value,
    cutlass::epilogue::collective::EpilogueScheduleAuto
  >::CollectiveOp;

using CollectiveMainloop = typename cutlass::conv::collective::CollectiveBuilder<
    cutlass::arch::Sm100, cutlass::arch::OpClassTensorOp, ConvOp,
    Elem, LayoutAB, 128 / cutlass::sizeof_bits<Elem>::value,
    Elem, LayoutAB, 128 / cutlass::sizeof_bits<Elem>::value,
    Acc,
    TileShape, ClusterShape,
    cutlass::conv::collective::StageCountAutoCarveout<
        static_cast<int>(sizeof(typename CollectiveEpilogue::SharedStorage))>,
    cutlass::conv::collective::KernelScheduleAuto
  >::CollectiveOp;

using ProblemShape = cutlass::conv::ConvProblemShape<
    ConvOp, CollectiveMainloop::DispatchPolicy::NumSpatialDimensions>;
using ConvKernel = cutlass::conv::kernel::ConvUniversal<
    ProblemShape, CollectiveMainloop, CollectiveEpilogue>;
using Conv = cutlass::conv::device::ConvUniversalAdapter<ConvKernel>;

auto* _anchor = &cutlass::device_kernel<ConvKernel>;


// ===== COMPILED SASS (sm_100a) =====

	.target	sm_100a

	.elftype	@"ET_EXEC"


//--------------------- .note.nv.tkinfo           --------------------------
	.section	.note.nv.tkinfo,"",@"SHT_NOTE"
	.sectionflags	@"SHF_NOTE_NV_TKINFO"
	.tkinfo
        /*0018*/ 	.word	0x00000002
        /*0030*/ 	.string	""
        /*0030*/ 	.string	"ptxas"
        /*0030*/ 	.string	"Cuda compilation tools, release 13.0, V13.0.88"
        /*0030*/ 	.string	"Build cuda_13.0.r13.0/compiler.36424714_0"
        /*0030*/ 	.string	"-arch sm_100a -m 64 "



//--------------------- .note.nv.cuinfo           --------------------------
	.section	.note.nv.cuinfo,"",@"SHT_NOTE"
	.sectionflags	@"SHF_NOTE_NV_CUINFO"
        /*0018*/ 	.short	0x0002
        /*001a*/ 	.short	0x0064
        /*001c*/ 	.short	0x0082
	.zero		2


//--------------------- .nv.info                  --------------------------
	.section	.nv.info,"",@"SHT_CUDA_INFO"
	.align	4


	//----- nvinfo : EIATTR_REGCOUNT
	.align		4
        /*0000*/ 	.byte	0x04, 0x2f
        /*0002*/ 	.short	(.L_19 - .L_18)
	.align		4
.L_18:
        /*0004*/ 	.word	index@(_ZN7cutlass13device_kernelINS_4conv6kernel13ConvUniversalINS1_16ConvProblemShapeILNS1_8OperatorE1ELi3EEENS1_10collective14CollectiveConvINS1_47MainloopSm100TmaUmmaWarpSpecializedImplicitGemmILS5_1ELi12ELi3ELi1ELi2EN4cute5tupleIJNSA_1CILi1EEESD_SD_EEEEENSB_IJNSC_ILi128EEESG_NSB_IJNSC_ILi64EEEEEEEEENS_12float_e4m3_tESK_NSA_8TiledMMAINSA_8MMA_AtomIJNSA_10MMA_TraitsINSA_19SM100_MMA_F8F6F4_SSEJSK_SK_fSG_SG_NSA_17integral_constantINSA_4UMMA5MajorELSR_0EEENSP_ISR_LSR_1EEENSP_INSQ_7ScaleInELSU_0EEESV_EEEEEENSA_6LayoutISE_NSB_IJNSC_ILi0EEESZ_SZ_EEEEENSB_IJNSA_10UnderscoreES12_S12_EEEEENS7_6detail27Sm100ImplicitGemmTileTraitsINSA_20SM90_TMA_LOAD_IM2COLENSA_14ComposedLayoutINSA_7SwizzleILi2ELi4ELi3EEENSA_18smem_ptr_flag_bitsILi8EEENSY_INSB_IJNSC_ILi8EEESH_EEENSB_IJSH_SD_EEEEEEEvEENS16_INSA_13SM90_TMA_LOADENS18_INS19_ILi3ELi4ELi3EEES1C_NSY_INSB_IJSG_S1D_EEENSB_IJSD_SG_EEEEEEEvEEEENS_8epilogue10collective18CollectiveEpilogueINS1R_23Sm100TmaWarpSpecializedILi2ELi2ELi64ELb0ELb0EEEJSJ_NSB_IJNSY_ISG_SD_EENSY_ISH_SD_EEEEESK_NSB_IJNSB_IJllllEEESD_SZ_EEESK_S20_NS1R_6fusion15FusionCallbacksIS1V_NS21_17LinearCombinationISK_fSK_fLNS_15FloatRoundStyleE2EEESJ_S1Y_JEEENSA_5SM1004TMEM4LOAD26SM100_TMEM_LOAD_32dp32b64xES17_S1H_NSA_39AutoVectorizingCopyWithAssumedAlignmentILi128EEENSA_21SM90_TMA_STORE_IM2COLES1H_S2C_S2C_EEEvvEEEEvNT_6ParamsE)
        /*0008*/ 	.word	0x000000d3


	//----- nvinfo : EIATTR_FRAME_SIZE
	.align		4
.L_19:
        /*000c*/ 	.byte	0x04, 0x11
        /*000e*/ 	.short	(.L_21 - .L_20)
	.align		4
.L_20:
        /*0010*/ 	.word	index@($__internal_2_$__cuda_sm10x_tcgen05_guardrail_trap_unallocated_columns_being_dealloced)
        /*0014*/ 	.word	0x00000008


	//----- nvinfo : EIATTR_FRAME_SIZE
	.align		4
.L_21:
        /*0018*/ 	.byte	0x04, 0x11
        /*001a*/ 	.short	(.L_23 - .L_22)
	.align		4
.L_22:
        /*001c*/ 	.word	index@($__internal_1_$__cuda_sm10x_tcgen05_guardrail_trap_phase_invalid_during_alloc)
        /*0020*/ 	.word	0x00000008


	//----- nvinfo : EIATTR_FRAME_SIZE
	.align		4
.L_23:
        /*0024*/ 	.byte	0x04, 0x11
        /*0026*/ 	.short	(.L_25 - .L_24)
	.align		4
.L_24:
        /*0028*/ 	.word	index@($__internal_0_$__cuda_sm10x_tcgen05_guardrail_trap_col_being_dealloced_not_returned_by_alloc)
        /*002c*/ 	.word	0x00000008


	//----- nvinfo : EIATTR_FRAME_SIZE
	.align		4
.L_25:
        /*0030*/ 	.byte	0x04, 0x11
        /*0032*/ 	.short	(.L_27 - .L_26)
	.align		4
.L_26:
        /*0034*/ 	.word	index@(_ZN7cutlass13device_kernelINS_4conv6kernel13ConvUniversalINS1_16ConvProblemShapeILNS1_8OperatorE1ELi3EEENS1_10collective14CollectiveConvINS1_47MainloopSm100TmaUmmaWarpSpecializedImplicitGemmILS5_1ELi12ELi3ELi1ELi2EN4cute5tupleIJNSA_1CILi1EEESD_SD_EEEEENSB_IJNSC_ILi128EEESG_NSB_IJNSC_ILi64EEEEEEEEENS_12float_e4m3_tESK_NSA_8TiledMMAINSA_8MMA_AtomIJNSA_10MMA_TraitsINSA_19SM100_MMA_F8F6F4_SSEJSK_SK_fSG_SG_NSA_17integral_constantINSA_4UMMA5MajorELSR_0EEENSP_ISR_LSR_1EEENSP_INSQ_7ScaleInELSU_0EEESV_EEEEEENSA_6LayoutISE_NSB_IJNSC_ILi0EEESZ_SZ_EEEEENSB_IJNSA_10UnderscoreES12_S12_EEEEENS7_6detail27Sm100ImplicitGemmTileTraitsINSA_20SM90_TMA_LOAD_IM2COLENSA_14ComposedLayoutINSA_7SwizzleILi2ELi4ELi3EEENSA_18smem_ptr_flag_bitsILi8EEENSY_INSB_IJNSC_ILi8EEESH_EEENSB_IJSH_SD_EEEEEEEvEENS16_INSA_13SM90_TMA_LOADENS18_INS19_ILi3ELi4ELi3EEES1C_NSY_INSB_IJSG_S1D_EEENSB_IJSD_SG_EEEEEEEvEEEENS_8epilogue10collective18CollectiveEpilogueINS1R_23Sm100TmaWarpSpecializedILi2ELi2ELi64ELb0ELb0EEEJSJ_NSB_IJNSY_ISG_SD_EENSY_ISH_SD_EEEEESK_NSB_IJNSB_IJllllEEESD_SZ_EEESK_S20_NS1R_6fusion15FusionCallbacksIS1V_NS21_17LinearCombinationISK_fSK_fLNS_15FloatRoundStyleE2EEESJ_S1Y_JEEENSA_5SM1004TMEM4LOAD26SM100_TMEM_LOAD_32dp32b64xES17_S1H_NSA_39AutoVectorizingCopyWithAssumedAlignmentILi128EEENSA_21SM90_TMA_STORE_IM2COLES1H_S2C_S2C_EEEvvEEEEvNT_6ParamsE)
        /*0038*/ 	.word	0x00000008


	//----- nvinfo : EIATTR_MIN_STACK_SIZE
	.align		4
.L_27:
        /*003c*/ 	.byte	0x04, 0x12
        /*003e*/ 	.short	(.L_29 - .L_28)
	.align		4
.L_28:
        /*0040*/ 	.word	index@(_ZN7cutlass13device_kernelINS_4conv6kernel13ConvUniversalINS1_16ConvProblemShapeILNS1_8OperatorE1ELi3EEENS1_10collective14CollectiveConvINS1_47MainloopSm100TmaUmmaWarpSpecializedImplicitGemmILS5_1ELi12ELi3ELi1ELi2EN4cute5tupleIJNSA_1CILi1EEESD_SD_EEEEENSB_IJNSC_ILi128EEESG_NSB_IJNSC_ILi64EEEEEEEEENS_12float_e4m3_tESK_NSA_8TiledMMAINSA_8MMA_AtomIJNSA_10MMA_TraitsINSA_19SM100_MMA_F8F6F4_SSEJSK_SK_fSG_SG_NSA_17integral_constantINSA_4UMMA5MajorELSR_0EEENSP_ISR_LSR_1EEENSP_INSQ_7ScaleInELSU_0EEESV_EEEEEENSA_6LayoutISE_NSB_IJNSC_ILi0EEESZ_SZ_EEEEENSB_IJNSA_10UnderscoreES12_S12_EEEEENS7_6detail27Sm100ImplicitGemmTileTraitsINSA_20SM90_TMA_LOAD_IM2COLENSA_14ComposedLayoutINSA_7SwizzleILi2ELi4ELi3EEENSA_18smem_ptr_flag_bitsILi8EEENSY_INSB_IJNSC_ILi8EEESH_EEENSB_IJSH_SD_EEEEEEEvEENS16_INSA_13SM90_TMA_LOADENS18_INS19_ILi3ELi4ELi3EEES1C_NSY_INSB_IJSG_S1D_EEENSB_IJSD_SG_EEEEEEEvEEEENS_8epilogue10collective18CollectiveEpilogueINS1R_23Sm100TmaWarpSpecializedILi2ELi2ELi64ELb0ELb0EEEJSJ_NSB_IJNSY_ISG_SD_EENSY_ISH_SD_EEEEESK_NSB_IJNSB_IJllllEEESD_SZ_EEESK_S20_NS1R_6fusion15FusionCallbacksIS1V_NS21_17LinearCombinationISK_fSK_fLNS_15FloatRoundStyleE2EEESJ_S1Y_JEEENSA_5SM1004TMEM4LOAD26SM100_TMEM_LOAD_32dp32b64xES17_S1H_NSA_39AutoVectorizingCopyWithAssumedAlignmentILi128EEENSA_21SM90_TMA_STORE_IM2COLES1H_S2C_S2C_EEEvvEEEEvNT_6ParamsE)
        /*0044*/ 	.word	0x00000008
.L_29:


//--------------------- .nv.compat                --------------------------
	.section	.nv.compat,"",@"SHT_CUDA_COMPAT_INFO"
	.align	4
        /*0000*/ 	.byte	0x02, 0x09, 0x01, 0x00, 0x02, 0x02, 0x02, 0x00, 0x02, 0x05, 0x05, 0x00, 0x03, 0x07, 0x01, 0x01
        /*0010*/ 	.byte	0x02, 0x03, 0x01, 0x00, 0x02, 0x06, 0x01, 0x00, 0x04, 0x0b, 0x08, 0x00, 0x09, 0x00, 0x00, 0x00
        /*0020*/ 	.byte	0x00, 0x00, 0x00, 0x00


//--------------------- .nv.info._ZN7cutlass13device_kernelINS_4conv6kernel13ConvUniversalINS1_16ConvProblemShapeILNS1_8OperatorE1ELi3EEENS1_10collective14CollectiveConvINS1_47MainloopSm100TmaUmmaWarpSpecializedImplicitGemmILS5_1ELi12ELi3ELi1ELi2EN4cute5tupleIJNSA_1CILi1EEESD_SD_EEEEENSB_IJNSC_ILi128EEESG_NSB_IJNSC_ILi64EEEEEEEEENS_12float_e4m3_tESK_NSA_8TiledMMAINSA_8MMA_AtomIJNSA_10MMA_TraitsINSA_19SM100_MMA_F8F6F4_SSEJSK_SK_fSG_SG_NSA_17integral_constantINSA_4UMMA5MajorELSR_0EEENSP_ISR_LSR_1EEENSP_INSQ_7ScaleInELSU_0EEESV_EEEEEENSA_6LayoutISE_NSB_IJNSC_ILi0EEESZ_SZ_EEEEENSB_IJNSA_10UnderscoreES12_S12_EEEEENS7_6detail27Sm100ImplicitGemmTileTraitsINSA_20SM90_TMA_LOAD_IM2COLENSA_14ComposedLayoutINSA_7SwizzleILi2ELi4ELi3EEENSA_18smem_ptr_flag_bitsILi8EEENSY_INSB_IJNSC_ILi8EEESH_EEENSB_IJSH_SD_EEEEEEEvEENS16_INSA_13SM90_TMA_LOADENS18_INS19_ILi3ELi4ELi3EEES1C_NSY_INSB_IJSG_S1D_EEENSB_IJSD_SG_EEEEEEEvEEEENS_8epilogue10collective18CollectiveEpilogueINS1R_23Sm100TmaWarpSpecializedILi2ELi2ELi64ELb0ELb0EEEJSJ_NSB_IJNSY_ISG_SD_EENSY_ISH_SD_EEEEESK_NSB_IJNSB_IJllllEEESD_SZ_EEESK_S20_NS1R_6fusion15FusionCallbacksIS1V_NS21_17LinearCombinationISK_fSK_fLNS_15FloatRoundStyleE2EEESJ_S1Y_JEEENSA_5SM1004TMEM4LOAD26SM100_TMEM_LOAD_32dp32b64xES17_S1H_NSA_39AutoVectorizingCopyWithAssumedAlignmentILi128EEENSA_21SM90_TMA_STORE_IM2COLES1H_S2C_S2C_EEEvvEEEEvNT_6ParamsE --------------------------
	.section	.nv.info._ZN7cutlass13device_kernelINS_4conv6kernel13ConvUniversalINS1_16ConvProblemShapeILNS1_8OperatorE1ELi3EEENS1_10collective14CollectiveConvINS1_47MainloopSm100TmaUmmaWarpSpecializedImplicitGemmILS5_1ELi12ELi3ELi1ELi2EN4cute5tupleIJNSA_1CILi1EEESD_SD_EEEEENSB_IJNSC_ILi128EEESG_NSB_IJNSC_ILi64EEEEEEEEENS_12float_e4m3_tESK_NSA_8TiledMMAINSA_8MMA_AtomIJNSA_10MMA_TraitsINSA_19SM100_MMA_F8F6F4_SSEJSK_SK_fSG_SG_NSA_17integral_constantINSA_4UMMA5MajorELSR_0EEENSP_ISR_LSR_1EEENSP_INSQ_7ScaleInELSU_0EEESV_EEEEEENSA_6LayoutISE_NSB_IJNSC_ILi0EEESZ_SZ_EEEEENSB_IJNSA_10UnderscoreES12_S12_EEEEENS7_6detail27Sm100ImplicitGemmTileTraitsINSA_20SM90_TMA_LOAD_IM2COLENSA_14ComposedLayoutINSA_7SwizzleILi2ELi4ELi3EEENSA_18smem_ptr_flag_bitsILi8EEENSY_INSB_IJNSC_ILi8EEESH_EEENSB_IJSH_SD_EEEEEEEvEENS16_INSA_13SM90_TMA_LOADENS18_INS19_ILi3ELi4ELi3EEES1C_NSY_INSB_IJSG_S1D_EEENSB_IJSD_SG_EEEEEEEvEEEENS_8epilogue10collective18CollectiveEpilogueINS1R_23Sm100TmaWarpSpecializedILi2ELi2ELi64ELb0ELb0EEEJSJ_NSB_IJNSY_ISG_SD_EENSY_ISH_SD_EEEEESK_NSB_IJNSB_IJllllEEESD_SZ_EEESK_S20_NS1R_6fusion15FusionCallbacksIS1V_NS21_17LinearCombinationISK_fSK_fLNS_15FloatRoundStyleE2EEESJ_S1Y_JEEENSA_5SM1004TMEM4LOAD26SM100_TMEM_LOAD_32dp32b64xES17_S1H_NSA_39AutoVectorizingCopyWithAssumedAlignmentILi128EEENSA_21SM90_TMA_STORE_IM2COLES1H_S2C_S2C_EEEvvEEEEvNT_6ParamsE,"",@"SHT_CUDA_INFO"
	.sectionflags	@""
	.align	4


	//----- nvinfo : EIATTR_CUDA_API_VERSION
	.align		4
        /*0000*/ 	.byte	0x04, 0x37
        /*0002*/ 	.short	(.L_31 - .L_30)
.L_30:
        /*0004*/ 	.word	0x00000082


	//----- nvinfo : EIATTR_KPARAM_INFO
	.align		4
.L_31:
        /*0008*/ 	.byte	0x04, 0x17
        /*000a*/ 	.short	(.L_33 - .L_32)
.L_32:
        /*000c*/ 	.word	0x00000000
        /*0010*/ 	.short	0x0000
        /*0012*/ 	.short	0x0000
        /*0014*/ 	.byte	0x00, 0xf0, 0x01, 0x24


	//----- nvinfo : EIATTR_AT_ENTRY_FRAGMENTS
	.align		4
.L_33:
        /*0018*/ 	.byte	0x04, 0x4f
        /*001a*/ 	.short	(.L_35 - .L_34)


	//   ....[0]....
.L_34:
        /*001c*/ 	.word	0x00000006


	//----- nvinfo : EIATTR_RESERVED_SMEM_USED
	.align		4
.L_35:
        /*0020*/ 	.byte	0x01, 0x41
	.zero		2


	//----- nvinfo : EIATTR_SPARSE_MMA_MASK
	.align		4
        /*0024*/ 	.byte	0x03, 0x50
        /*0026*/ 	.short	0x0000


	//----- nvinfo : EIATTR_TCGEN05_1CTA_USED
	.align		4
        /*0028*/ 	.byte	0x01, 0x51
	.zero		2


	//----- nvinfo : EIATTR_MAXREG_COUNT
	.align		4
        /*002c*/ 	.byte	0x03, 0x1b
        /*002e*/ 	.short	0x00ff


	//----- nvinfo : EIATTR_NUM_BARRIERS
	.align		4
        /*0030*/ 	.byte	0x02, 0x4c
        /*0032*/ 	.byte	0x07
	.zero		1


	//----- nvinfo : EIATTR_EXTERNS
	.align		4
        /*0034*/ 	.byte	0x04, 0x0f
        /*0036*/ 	.short	(.L_37 - .L_36)


	//   ....[0]....
	.align		4
.L_36:
        /*0038*/ 	.word	index@(__assertfail)


	//----- nvinfo : EIATTR_MERCURY_ISA_VERSION
	.align		4
.L_37:
        /*003c*/ 	.byte	0x03, 0x5f
        /*003e*/ 	.short	0x0101


	//----- nvinfo : EIATTR_INT_WARP_WIDE_INSTR_OFFSETS
	.align		4
        /*0040*/ 	.byte	0x04, 0x31
        /*0042*/ 	.short	(.L_39 - .L_38)


	//   ....[0]....
.L_38:
        /*0044*/ 	.word	0x00004060


	//   ....[1]....
        /*0048*/ 	.word	0x00004080


	//   ....[2]....
        /*004c*/ 	.word	0x000040b0


	//   ....[3]....
        /*0050*/ 	.word	0x00004e00


	//   ....[4]....
        /*0054*/ 	.word	0x00004e90


	//   ....[5]....
        /*0058*/ 	.word	0x00004f90


	//   ....[6]....
        /*005c*/ 	.word	0x00005090


	//----- nvinfo : EIATTR_COOP_GROUP_MASK_REGIDS
	.align		4
.L_39:
        /*0060*/ 	.byte	0x04, 0x29
        /*0062*/ 	.short	(.L_41 - .L_40)


	//   ....[0]....
.L_40:
        /*0064*/ 	.word	0xffffffff


	//   ....[1]....
        /*0068*/ 	.word	0xffffffff


	//   ....[2]....
        /*006c*/ 	.word	0xffffffff


	//   ....[3]....
        /*0070*/ 	.word	0xffffffff


	//   ....[4]....
        /*0074*/ 	.word	0xffffffff


	//   ....[5]....
        /*0078*/ 	.word	0xffffffff


	//   ....[6]....
        /*007c*/ 	.word	0xffffffff


	//   ....[7]....
        /*0080*/ 	.word	0xffffffff


	//   ....[8]....
        /*0084*/ 	.word	0xffffffff


	//   ....[9]....
        /*0088*/ 	.word	0xffffffff


	//   ....[10]....
        /*008c*/ 	.word	0xffffffff


	//   ....[11]....
        /*0090*/ 	.word	0xffffffff


	//----- nvinfo : EIATTR_COOP_GROUP_INSTR_OFFSETS
	.align		4
.L_41:
        /*0094*/ 	.byte	0x04, 0x28
        /*0096*/ 	.short	(.L_43 - .L_42)


	//   ....[0]....
.L_42:
        /*0098*/ 	.word	0x00000090


	//   ....[1]....
        /*009c*/ 	.word	0x00000500


	//   ....[2]....
        /*00a0*/ 	.word	0x000007a0


	//   ....[3]....
        /*00a4*/ 	.word	0x00000900


	//   ....[4]....
        /*00a8*/ 	.word	0x00000a00


	//   ....[5]....
        /*00ac*/ 	.word	0x00000b50


	//   ....[6]....
        /*00b0*/ 	.word	0x00002350


	//   ....[7]....
        /*00b4*/ 	.word	0x000034b0


	//   ....[8]....
        /*00b8*/ 	.word	0x000036c0


	//   ....[9]....
        /*00bc*/ 	.word	0x000036f0


	//   ....[10]....
        /*00c0*/ 	.word	0x00003f40


	//   ....[11]....
        /*00c4*/ 	.word	0x00004180


	//----- nvinfo : EIATTR_VRC_CTA_INIT_COUNT
	.align		4
.L_43:
        /*00c8*/ 	.byte	0x02, 0x4a
        /*00ca*/ 	.byte	0x80
	.zero		1


	//----- nvinfo : EIATTR_SYSCALL_OFFSETS
	.align		4
        /*00cc*/ 	.byte	0x04, 0x46
        /*00ce*/ 	.short	(.L_45 - .L_44)


	//   ....[0]....
.L_44:
        /*00d0*/ 	.word	0x00005cb0


	//   ....[1]....
        /*00d4*/ 	.word	0x00005df0


	//   ....[2]....
        /*00d8*/ 	.word	0x000068b0


	//   ....[3]....
        /*00dc*/ 	.word	0x00007ef0


	//----- nvinfo : EIATTR_MBARRIER_INSTR_OFFSETS
	.align		4
.L_45:
        /*00e0*/ 	.byte	0x04, 0x39
        /*00e2*/ 	.short	(.L_47 - .L_46)


	//   ....[0]....
.L_46:
        /*00e4*/ 	.word	0x00000600
        /*00e8*/ 	.word	0x000000ff
        /*00ec*/ 	.word	0x00000000
        /*00f0*/ 	.short	0x0100
        /*00f2*/ 	.byte	0x04
	.zero		1


	//   ....[1]....
        /*00f4*/ 	.word	0x00000610
        /*00f8*/ 	.word	0x000000ff
        /*00fc*/ 	.word	0x00000060
        /*0100*/ 	.short	0x0100
        /*0102*/ 	.byte	0x04
	.zero		1


	//   ....[2]....
        /*0104*/ 	.word	0x00000620
        /*0108*/ 	.word	0x000000ff
        /*010c*/ 	.word	0x00000008
        /*0110*/ 	.short	0x0100
        /*0112*/ 	.byte	0x04
	.zero		1


	//   ....[3]....
        /*0114*/ 	.word	0x00000630
        /*0118*/ 	.word	0x000000ff
        /*011c*/ 	.word	0x00000068
        /*0120*/ 	.short	0x0100
        /*0122*/ 	.byte	0x04
	.zero		1


	//   ....[4]....
        /*0124*/ 	.word	0x00000640
        /*0128*/ 	.word	0x000000ff
        /*012c*/ 	.word	0x00000010
        /*0130*/ 	.short	0x0100
        /*0132*/ 	.byte	0x04
	.zero		1


	//   ....[5]....
        /*0134*/ 	.word	0x00000650
        /*0138*/ 	.word	0x000000ff
        /*013c*/ 	.word	0x00000070
        /*0140*/ 	.short	0x0100
        /*0142*/ 	.byte	0x04
	.zero		1


	//   ....[6]....
        /*0144*/ 	.word	0x00000660
        /*0148*/ 	.word	0x000000ff
        /*014c*/ 	.word	0x00000018
        /*0150*/ 	.short	0x0100
        /*0152*/ 	.byte	0x04
	.zero		1


	//   ....[7]....
        /*0154*/ 	.word	0x00000670
        /*0158*/ 	.word	0x000000ff
        /*015c*/ 	.word	0x00000078
        /*0160*/ 	.short	0x0100
        /*0162*/ 	.byte	0x04
	.zero		1


	//   ....[8]....
        /*0164*/ 	.word	0x00000680
        /*0168*/ 	.word	0x000000ff
        /*016c*/ 	.word	0x00000020
        /*0170*/ 	.short	0x0100
        /*0172*/ 	.byte	0x04
	.zero		1


	//   ....[9]....
        /*0174*/ 	.word	0x00000690
        /*0178*/ 	.word	0x000000ff
        /*017c*/ 	.word	0x00000080
        /*0180*/ 	.short	0x0100
        /*0182*/ 	.byte	0x04
	.zero		1


	//   ....[10]....
        /*0184*/ 	.word	0x000006a0
        /*0188*/ 	.word	0x000000ff
        /*018c*/ 	.word	0x00000028
        /*0190*/ 	.short	0x0100
        /*0192*/ 	.byte	0x04
	.zero		1


	//   ....[11]....
        /*0194*/ 	.word	0x000006b0
        /*0198*/ 	.word	0x000000ff
        /*019c*/ 	.word	0x00000088
        /*01a0*/ 	.short	0x0100
        /*01a2*/ 	.byte	0x04
	.zero		1


	//   ....[12]....
        /*01a4*/ 	.word	0x000006c0
        /*01a8*/ 	.word	0x000000ff
        /*01ac*/ 	.word	0x00000030
        /*01b0*/ 	.short	0x0100
        /*01b2*/ 	.byte	0x04
	.zero		1


	//   ....[13]....
        /*01b4*/ 	.word	0x000006d0
        /*01b8*/ 	.word	0x000000ff
        /*01bc*/ 	.word	0x00000090
        /*01c0*/ 	.short	0x0100
        /*01c2*/ 	.byte	0x04
	.zero		1


	//   ....[14]....
        /*01c4*/ 	.word	0x000006e0
        /*01c8*/ 	.word	0x000000ff
        /*01cc*/ 	.word	0x00000038
        /*01d0*/ 	.short	0x0100
        /*01d2*/ 	.byte	0x04
	.zero		1


	//   ....[15]....
        /*01d4*/ 	.word	0x000006f0
        /*01d8*/ 	.word	0x000000ff
        /*01dc*/ 	.word	0x00000098
        /*01e0*/ 	.short	0x0100
        /*01e2*/ 	.byte	0x04
	.zero		1


	//   ....[16]....
        /*01e4*/ 	.word	0x00000700
        /*01e8*/ 	.word	0x000000ff
        /*01ec*/ 	.word	0x00000040
        /*01f0*/ 	.short	0x0100
        /*01f2*/ 	.byte	0x04
	.zero		1


	//   ....[17]....
        /*01f4*/ 	.word	0x00000710
        /*01f8*/ 	.word	0x000000ff
        /*01fc*/ 	.word	0x000000a0
        /*0200*/ 	.short	0x0100
        /*0202*/ 	.byte	0x04
	.zero		1


	//   ....[18]....
        /*0204*/ 	.word	0x00000720
        /*0208*/ 	.word	0x000000ff
        /*020c*/ 	.word	0x00000048
        /*0210*/ 	.short	0x0100
        /*0212*/ 	.byte	0x04
	.zero		1


	//   ....[19]....
        /*0214*/ 	.word	0x00000730
        /*0218*/ 	.word	0x000000ff
        /*021c*/ 	.word	0x000000a8
        /*0220*/ 	.short	0x0100
        /*0222*/ 	.byte	0x04
	.zero		1


	//   ....[20]....
        /*0224*/ 	.word	0x00000740
        /*0228*/ 	.word	0x000000ff
        /*022c*/ 	.word	0x00000050
        /*0230*/ 	.short	0x0100
        /*0232*/ 	.byte	0x04
	.zero		1


	//   ....[21]....
        /*0234*/ 	.word	0x00000750
        /*0238*/ 	.word	0x000000ff
        /*023c*/ 	.word	0x000000b0
        /*0240*/ 	.short	0x0100
        /*0242*/ 	.byte	0x04
	.zero		1


	//   ....[22]....
        /*0244*/ 	.word	0x00000760
        /*0248*/ 	.word	0x000000ff
        /*024c*/ 	.word	0x00000058
        /*0250*/ 	.short	0x0100
        /*0252*/ 	.byte	0x04
	.zero		1


	//   ....[23]....
        /*0254*/ 	.word	0x00000770
        /*0258*/ 	.word	0x000000ff
        /*025c*/ 	.word	0x000000b8
        /*0260*/ 	.short	0x0100
        /*0262*/ 	.byte	0x04
	.zero		1


	//   ....[24]....
        /*0264*/ 	.word	0x000008b0
        /*0268*/ 	.word	0x000000ff
        /*026c*/ 	.word	0x000000c0
        /*0270*/ 	.short	0x0100
        /*0272*/ 	.byte	0x04
	.zero		1


	//   ....[25]....
        /*0274*/ 	.word	0x000008c0
        /*0278*/ 	.word	0x000000ff
        /*027c*/ 	.word	0x000000d0
        /*0280*/ 	.short	0x0100
        /*0282*/ 	.byte	0x04
	.zero		1


	//   ....[26]....
        /*0284*/ 	.word	0x000008d0
        /*0288*/ 	.word	0x000000ff
        /*028c*/ 	.word	0x000000c8
        /*0290*/ 	.short	0x0100
        /*0292*/ 	.byte	0x04
	.zero		1


	//   ....[27]....
        /*0294*/ 	.word	0x000008e0
        /*0298*/ 	.word	0x000000ff
        /*029c*/ 	.word	0x000000d8
        /*02a0*/ 	.short	0x0100
        /*02a2*/ 	.byte	0x04
	.zero		1


	//   ....[28]....
        /*02a4*/ 	.word	0x000009d0
        /*02a8*/ 	.word	0x000000ff
        /*02ac*/ 	.word	0x000000e0
        /*02b0*/ 	.short	0x0100
        /*02b2*/ 	.byte	0x06
	.zero		1


	//   ....[29]....
        /*02b4*/ 	.word	0x000009e0
        /*02b8*/ 	.word	0x000000ff
        /*02bc*/ 	.word	0x000000e8
        /*02c0*/ 	.short	0x0100
        /*02c2*/ 	.byte	0x06
	.zero		1


	//   ....[30]....
        /*02c4*/ 	.word	0x00000b20
        /*02c8*/ 	.word	0x000000ff
        /*02cc*/ 	.word	0x000000f0
        /*02d0*/ 	.short	0x0100
        /*02d2*/ 	.byte	0x06
	.zero		1


	//   ....[31]....
        /*02d4*/ 	.word	0x00000b30
        /*02d8*/ 	.word	0x000000ff
        /*02dc*/ 	.word	0x000000f8
        /*02e0*/ 	.short	0x0100
        /*02e2*/ 	.byte	0x06
	.zero		1


	//   ....[32]....
        /*02e4*/ 	.word	0x00000c80
        /*02e8*/ 	.word	0x000000ff
        /*02ec*/ 	.word	0x00000100
        /*02f0*/ 	.short	0x0100
        /*02f2*/ 	.byte	0x04
	.zero		1


	//   ....[33]....
        /*02f4*/ 	.word	0x00000c90
        /*02f8*/ 	.word	0x000000ff
        /*02fc*/ 	.word	0x00000110
        /*0300*/ 	.short	0x0100
        /*0302*/ 	.byte	0x04
	.zero		1


	//   ....[34]....
        /*0304*/ 	.word	0x00000ca0
        /*0308*/ 	.word	0x000000ff
        /*030c*/ 	.word	0x00000108
        /*0310*/ 	.short	0x0100
        /*0312*/ 	.byte	0x04
	.zero		1


	//   ....[35]....
        /*0314*/ 	.word	0x00000cb0
        /*0318*/ 	.word	0x000000ff
        /*031c*/ 	.word	0x00000118
        /*0320*/ 	.short	0x0100
        /*0322*/ 	.byte	0x04
	.zero		1


	//   ....[36]....
        /*0324*/ 	.word	0x00001630
        /*0328*/ 	.word	0x000000ff
        /*032c*/ 	.word	0x00000060
        /*0330*/ 	.short	0x010a
        /*0332*/ 	.byte	0x04
	.zero		1


	//   ....[37]....
        /*0334*/ 	.word	0x00001940
        /*0338*/ 	.word	0x000000ff
        /*033c*/ 	.word	0x00000060
        /*0340*/ 	.short	0x010a
        /*0342*/ 	.byte	0x09
	.zero		1


	//   ....[38]....
        /*0344*/ 	.word	0x00001ab0
        /*0348*/ 	.word	0x000000ff
        /*034c*/ 	.word	0x00000060
        /*0350*/ 	.short	0x010a
        /*0352*/ 	.byte	0x08
	.zero		1


	//   ....[39]....
        /*0354*/ 	.word	0x00001cc0
        /*0358*/ 	.word	0x000000ff
        /*035c*/ 	.word	0x000000e8
        /*0360*/ 	.short	0x0101
        /*0362*/ 	.byte	0x24
	.zero		1


	//   ....[40]....
        /*0364*/ 	.word	0x00001cf0
        /*0368*/ 	.word	0x000000ff
        /*036c*/ 	.word	0x00000060
        /*0370*/ 	.short	0x010a
        /*0372*/ 	.byte	0x04
	.zero		1


	//   ....[41]....
        /*0374*/ 	.word	0x00001fd0
        /*0378*/ 	.word	0x000000ff
        /*037c*/ 	.word	0x00000060
        /*0380*/ 	.short	0x010a
        /*0382*/ 	.byte	0x09
	.zero		1


	//   ....[42]....
        /*0384*/ 	.word	0x00002140
        /*0388*/ 	.word	0x000000ff
        /*038c*/ 	.word	0x00000060
        /*0390*/ 	.short	0x010a
        /*0392*/ 	.byte	0x08
	.zero		1


	//   ....[43]....
        /*0394*/ 	.word	0x00002360
        /*0398*/ 	.word	0x000000ff
        /*039c*/ 	.word	0x000000f0
        /*03a0*/ 	.short	0x010a
        /*03a2*/ 	.byte	0x24
	.zero		1


	//   ....[44]....
        /*03a4*/ 	.word	0x00002420
        /*03a8*/ 	.word	0x000000ff
        /*03ac*/ 	.word	0x00000000
        /*03b0*/ 	.short	0x0101
        /*03b2*/ 	.byte	0x04
	.zero		1


	//   ....[45]....
        /*03b4*/ 	.word	0x00002a20
        /*03b8*/ 	.word	0x000000ff
        /*03bc*/ 	.word	0x00000000
        /*03c0*/ 	.short	0x010a
        /*03c2*/ 	.byte	0x04
	.zero		1


	//   ....[46]....
        /*03c4*/ 	.word	0x00002ac0
        /*03c8*/ 	.word	0x000000ff
        /*03cc*/ 	.word	0x00000000
        /*03d0*/ 	.short	0x010a
        /*03d2*/ 	.byte	0x05
	.zero		1


	//   ....[47]....
        /*03d4*/ 	.word	0x00002b60
        /*03d8*/ 	.word	0x000000ff
        /*03dc*/ 	.word	0x00000000
        /*03e0*/ 	.short	0x010a
        /*03e2*/ 	.byte	0x05
	.zero		1


	//   ....[48]....
        /*03e4*/ 	.word	0x00002c00
        /*03e8*/ 	.word	0x000000ff
        /*03ec*/ 	.word	0x00000000
        /*03f0*/ 	.short	0x010a
        /*03f2*/ 	.byte	0x05
	.zero		1


	//   ....[49]....
        /*03f4*/ 	.word	0x00002ca0
        /*03f8*/ 	.word	0x000000ff
        /*03fc*/ 	.word	0x00000000
        /*0400*/ 	.short	0x010a
        /*0402*/ 	.byte	0x05
	.zero		1


	//   ....[50]....
        /*0404*/ 	.word	0x00002d40
        /*0408*/ 	.word	0x000000ff
        /*040c*/ 	.word	0x00000000
        /*0410*/ 	.short	0x010a
        /*0412*/ 	.byte	0x05
	.zero		1


	//   ....[51]....
        /*0414*/ 	.word	0x00002de0
        /*0418*/ 	.word	0x000000ff
        /*041c*/ 	.word	0x00000000
        /*0420*/ 	.short	0x010a
        /*0422*/ 	.byte	0x05
	.zero		1


	//   ....[52]....
        /*0424*/ 	.word	0x00002e80
        /*0428*/ 	.word	0x000000ff
        /*042c*/ 	.word	0x00000000
        /*0430*/ 	.short	0x010a
        /*0432*/ 	.byte	0x05
	.zero		1


	//   ....[53]....
        /*0434*/ 	.word	0x00002f20
        /*0438*/ 	.word	0x000000ff
        /*043c*/ 	.word	0x00000000
        /*0440*/ 	.short	0x010a
        /*0442*/ 	.byte	0x05
	.zero		1


	//   ....[54]....
        /*0444*/ 	.word	0x00002fc0
        /*0448*/ 	.word	0x000000ff
        /*044c*/ 	.word	0x00000000
        /*0450*/ 	.short	0x010a
        /*0452*/ 	.byte	0x05
	.zero		1


	//   ....[55]....
        /*0454*/ 	.word	0x00003060
        /*0458*/ 	.word	0x000000ff
        /*045c*/ 	.word	0x00000000
        /*0460*/ 	.short	0x010a
        /*0462*/ 	.byte	0x05
	.zero		1


	//   ....[56]....
        /*0464*/ 	.word	0x00003110
        /*0468*/ 	.word	0x00000000
        /*046c*/ 	.word	0x00000000
        /*0470*/ 	.short	0x010a
        /*0472*/ 	.byte	0xff
	.zero		1


	//   ....[57]....
        /*0474*/ 	.word	0x00003260
        /*0478*/ 	.word	0x000000ff
        /*047c*/ 	.word	0x000000f8
        /*0480*/ 	.short	0x010a
        /*0482*/ 	.byte	0x04
	.zero		1


	//   ....[58]....
        /*0484*/ 	.word	0x00003300
        /*0488*/ 	.word	0x000000ff
        /*048c*/ 	.word	0x000000f0
        /*0490*/ 	.short	0x010a
        /*0492*/ 	.byte	0x04
	.zero		1


	//   ....[59]....
        /*0494*/ 	.word	0x000033a0
        /*0498*/ 	.word	0x000000ff
        /*049c*/ 	.word	0x00000000
        /*04a0*/ 	.short	0x0101
        /*04a2*/ 	.byte	0x05
	.zero		1


	//   ....[60]....
        /*04a4*/ 	.word	0x000033e0
        /*04a8*/ 	.word	0x000000ff
        /*04ac*/ 	.word	0x000000f8
        /*04b0*/ 	.short	0x0106
        /*04b2*/ 	.byte	0x04
	.zero		1


	//   ....[61]....
        /*04b4*/ 	.word	0x00003420
        /*04b8*/ 	.word	0x00000000
        /*04bc*/ 	.word	0x000000f8
        /*04c0*/ 	.short	0x010a
        /*04c2*/ 	.byte	0xff
	.zero		1


	//   ....[62]....
        /*04c4*/ 	.word	0x00003940
        /*04c8*/ 	.word	0x000000ff
        /*04cc*/ 	.word	0x000000f0
        /*04d0*/ 	.short	0x010a
        /*04d2*/ 	.byte	0x12
	.zero		1


	//   ....[63]....
        /*04d4*/ 	.word	0x000039f0
        /*04d8*/ 	.word	0x000000ff
        /*04dc*/ 	.word	0x00000000
        /*04e0*/ 	.short	0x0101
        /*04e2*/ 	.byte	0x1c
	.zero		1


	//   ....[64]....
        /*04e4*/ 	.word	0x00003a00
        /*04e8*/ 	.word	0x000000ff
        /*04ec*/ 	.word	0x00000110
        /*04f0*/ 	.short	0x010a
        /*04f2*/ 	.byte	0x16
	.zero		1


	//   ....[65]....
        /*04f4*/ 	.word	0x00003a90
        /*04f8*/ 	.word	0x000000ff
        /*04fc*/ 	.word	0x00000000
        /*0500*/ 	.short	0x010a
        /*0502*/ 	.byte	0x04
	.zero		1


	//   ....[66]....
        /*0504*/ 	.word	0x00003b00
        /*0508*/ 	.word	0x000000ff
        /*050c*/ 	.word	0x00000000
        /*0510*/ 	.short	0x010a
        /*0512*/ 	.byte	0x10
	.zero		1


	//   ....[67]....
        /*0514*/ 	.word	0x00003c40
        /*0518*/ 	.word	0x000000ff
        /*051c*/ 	.word	0x00000000
        /*0520*/ 	.short	0x010a
        /*0522*/ 	.byte	0x04
	.zero		1


	//   ....[68]....
        /*0524*/ 	.word	0x00003e90
        /*0528*/ 	.word	0x000000ff
        /*052c*/ 	.word	0x00000000
        /*0530*/ 	.short	0x010a
        /*0532*/ 	.byte	0x04
	.zero		1


	//   ....[69]....
        /*0534*/ 	.word	0x00003f20
        /*0538*/ 	.word	0x000000ff
        /*053c*/ 	.word	0x00000000
        /*0540*/ 	.short	0x010a
        /*0542*/ 	.byte	0x04
	.zero		1


	//   ....[70]....
        /*0544*/ 	.word	0x000044b0
        /*0548*/ 	.word	0x000000ff
        /*054c*/ 	.word	0x000000f0
        /*0550*/ 	.short	0x010a
        /*0552*/ 	.byte	0x16
	.zero		1


	//   ....[71]....
        /*0554*/ 	.word	0x00004550
        /*0558*/ 	.word	0x000000ff
        /*055c*/ 	.word	0x00000000
        /*0560*/ 	.short	0x0101
        /*0562*/ 	.byte	0x2d
	.zero		1


	//   ....[72]....
        /*0564*/ 	.word	0x00004aa0
        /*0568*/ 	.word	0x000000ff
        /*056c*/ 	.word	0x000000e8
        /*0570*/ 	.short	0x010a
        /*0572*/ 	.byte	0x16
	.zero		1


	//   ....[73]....
        /*0574*/ 	.word	0x00004c40
        /*0578*/ 	.word	0x000000ff
        /*057c*/ 	.word	0x000000d0
        /*0580*/ 	.short	0x010a
        /*0582*/ 	.byte	0x16
	.zero		1


	//   ....[74]....
        /*0584*/ 	.word	0x00004f30
        /*0588*/ 	.word	0x000000ff
        /*058c*/ 	.word	0x000000c0
        /*0590*/ 	.short	0x010b
        /*0592*/ 	.byte	0x16
	.zero		1


	//   ....[75]....
        /*0594*/ 	.word	0x00004f40
        /*0598*/ 	.word	0x000000ff
        /*059c*/ 	.word	0x00000000
        /*05a0*/ 	.short	0x0101
        /*05a2*/ 	.byte	0x2f
	.zero		1


	//   ....[76]....
        /*05a4*/ 	.word	0x00004f50
        /*05a8*/ 	.word	0x000000ff
        /*05ac*/ 	.word	0x000000d8
        /*05b0*/ 	.short	0x010a
        /*05b2*/ 	.byte	0x16
	.zero		1


	//   ....[77]....
        /*05b4*/ 	.word	0x00005100
        /*05b8*/ 	.word	0x000000ff
        /*05bc*/ 	.word	0x000000c8
        /*05c0*/ 	.short	0x010b
        /*05c2*/ 	.byte	0x16
	.zero		1


	//   ....[78]....
        /*05c4*/ 	.word	0x00005110
        /*05c8*/ 	.word	0x000000ff
        /*05cc*/ 	.word	0x00000000
        /*05d0*/ 	.short	0x0101
        /*05d2*/ 	.byte	0x2e
	.zero		1


	//   ....[79]....
        /*05d4*/ 	.word	0x00005140
        /*05d8*/ 	.word	0x000000ff
        /*05dc*/ 	.word	0x000000d0
        /*05e0*/ 	.short	0x010a
        /*05e2*/ 	.byte	0x16
	.zero		1


	//   ....[80]....
        /*05e4*/ 	.word	0x00005180
        /*05e8*/ 	.word	0x00000000
        /*05ec*/ 	.word	0x000000d8
        /*05f0*/ 	.short	0x010a
        /*05f2*/ 	.byte	0xff
	.zero		1


	//   ....[81]....
        /*05f4*/ 	.word	0x00005550
        /*05f8*/ 	.word	0x000000ff
        /*05fc*/ 	.word	0x000000f0
        /*0600*/ 	.short	0x010a
        /*0602*/ 	.byte	0x31
	.zero		1


	//   ....[82]....
        /*0604*/ 	.word	0x00005620
        /*0608*/ 	.word	0x000000ff
        /*060c*/ 	.word	0x00000000
        /*0610*/ 	.short	0x0101
        /*0612*/ 	.byte	0x04
	.zero		1


	//   ....[83]....
        /*0614*/ 	.word	0x000062a0
        /*0618*/ 	.word	0x00000000
        /*061c*/ 	.word	0x000000c0
        /*0620*/ 	.short	0x010a
        /*0622*/ 	.byte	0xff
	.zero		1


	//   ....[84]....
        /*0624*/ 	.word	0x00006350
        /*0628*/ 	.word	0x000000c5
        /*062c*/ 	.word	0x00000100
        /*0630*/ 	.short	0x010a
        /*0632*/ 	.byte	0xff
	.zero		1


	//   ....[85]....
        /*0634*/ 	.word	0x000065d0
        /*0638*/ 	.word	0x00000000
        /*063c*/ 	.word	0x000000c0
        /*0640*/ 	.short	0x010a
        /*0642*/ 	.byte	0xff
	.zero		1


	//   ....[86]....
        /*0644*/ 	.word	0x00006720
        /*0648*/ 	.word	0x00000002
        /*064c*/ 	.word	0x00000000
        /*0650*/ 	.short	0x0101
        /*0652*/ 	.byte	0xff
	.zero		1


	//   ....[87]....
        /*0654*/ 	.word	0x00006780
        /*0658*/ 	.word	0x000000c5
        /*065c*/ 	.word	0x00000100
        /*0660*/ 	.short	0x010a
        /*0662*/ 	.byte	0xff
	.zero		1


	//   ....[88]....
        /*0664*/ 	.word	0x00007b60
        /*0668*/ 	.word	0x000000cf
        /*066c*/ 	.word	0x000000c0
        /*0670*/ 	.short	0x010a
        /*0672*/ 	.byte	0xff
	.zero		1


	//   ....[89]....
        /*0674*/ 	.word	0x00007c40
        /*0678*/ 	.word	0x000000cf
        /*067c*/ 	.word	0x000000c0
        /*0680*/ 	.short	0x010a
        /*0682*/ 	.byte	0xff
	.zero		1


	//   ....[90]....
        /*0684*/ 	.word	0x00007d70
        /*0688*/ 	.word	0x00000000
        /*068c*/ 	.word	0x00000000
        /*0690*/ 	.short	0x0101
        /*0692*/ 	.byte	0xff
	.zero		1


	//   ....[91]....
        /*0694*/ 	.word	0x00008390
        /*0698*/ 	.word	0x000000ff
        /*069c*/ 	.word	0x00000000
        /*06a0*/ 	.short	0x0101
        /*06a2*/ 	.byte	0x04
	.zero		1


	//   ....[92]....
        /*06a4*/ 	.word	0x00009240
        /*06a8*/ 	.word	0x00000000
        /*06ac*/ 	.word	0x00000060
        /*06b0*/ 	.short	0x010a
        /*06b2*/ 	.byte	0xff
	.zero		1


	//   ....[93]....
        /*06b4*/ 	.word	0x000092a0
        /*06b8*/ 	.word	0x00000000
        /*06bc*/ 	.word	0x00000060
        /*06c0*/ 	.short	0x010a
        /*06c2*/ 	.byte	0xff
	.zero		1


	//   ....[94]....
        /*06c4*/ 	.word	0x00009300
        /*06c8*/ 	.word	0x00000000
        /*06cc*/ 	.word	0x000000f0
        /*06d0*/ 	.short	0x010a
        /*06d2*/ 	.byte	0xff
	.zero		1


	//   ....[95]....
        /*06d4*/ 	.word	0x00009360
        /*06d8*/ 	.word	0x00000000
        /*06dc*/ 	.word	0x00000000
        /*06e0*/ 	.short	0x010a
        /*06e2*/ 	.byte	0xff
	.zero		1


	//   ....[96]....
        /*06e4*/ 	.word	0x000093c0
        /*06e8*/ 	.word	0x00000000
        /*06ec*/ 	.word	0x00000000
        /*06f0*/ 	.short	0x010a
        /*06f2*/ 	.byte	0xff
	.zero		1


	//   ....[97]....
        /*06f4*/ 	.word	0x00009420
        /*06f8*/ 	.word	0x00000000
        /*06fc*/ 	.word	0x00000000
        /*0700*/ 	.short	0x010a
        /*0702*/ 	.byte	0xff
	.zero		1


	//   ....[98]....
        /*0704*/ 	.word	0x00009480
        /*0708*/ 	.word	0x00000000
        /*070c*/ 	.word	0x00000000
        /*0710*/ 	.short	0x010a
        /*0712*/ 	.byte	0xff
	.zero		1


	//   ....[99]....
        /*0714*/ 	.word	0x000094e0
        /*0718*/ 	.word	0x00000000
        /*071c*/ 	.word	0x00000000
        /*0720*/ 	.short	0x010a
        /*0722*/ 	.byte	0xff
	.zero		1


	//   ....[100]....
        /*0724*/ 	.word	0x00009540
        /*0728*/ 	.word	0x00000000
        /*072c*/ 	.word	0x00000000
        /*0730*/ 	.short	0x010a
        /*0732*/ 	.byte	0xff
	.zero		1


	//   ....[101]....
        /*0734*/ 	.word	0x000095a0
        /*0738*/ 	.word	0x00000000
        /*073c*/ 	.word	0x00000000
        /*0740*/ 	.short	0x010a
        /*0742*/ 	.byte	0xff
	.zero		1


	//   ....[102]....
        /*0744*/ 	.word	0x00009600
        /*0748*/ 	.word	0x00000000
        /*074c*/ 	.word	0x00000000
        /*0750*/ 	.short	0x010a
        /*0752*/ 	.byte	0xff
	.zero		1


	//   ....[103]....
        /*0754*/ 	.word	0x00009660
        /*0758*/ 	.word	0x00000000
        /*075c*/ 	.word	0x00000000
        /*0760*/ 	.short	0x010a
        /*0762*/ 	.byte	0xff
	.zero		1


	//   ....[104]....
        /*0764*/ 	.word	0x000096c0
        /*0768*/ 	.word	0x00000000
        /*076c*/ 	.word	0x00000000
        /*0770*/ 	.short	0x010a
        /*0772*/ 	.byte	0xff
	.zero		1


	//   ....[105]....
        /*0774*/ 	.word	0x00009720
        /*0778*/ 	.word	0x00000000
        /*077c*/ 	.word	0x00000000
        /*0780*/ 	.short	0x010a
        /*0782*/ 	.byte	0xff
	.zero		1


	//   ....[106]....
        /*0784*/ 	.word	0x00009780
        /*0788*/ 	.word	0x00000004
        /*078c*/ 	.word	0x000000f8
        /*0790*/ 	.short	0x010a
        /*0792*/ 	.byte	0xff
	.zero		1


	//   ....[107]....
        /*0794*/ 	.word	0x000097e0
        /*0798*/ 	.word	0x00000004
        /*079c*/ 	.word	0x000000f0
        /*07a0*/ 	.short	0x010a
        /*07a2*/ 	.byte	0xff
	.zero		1


	//   ....[108]....
        /*07a4*/ 	.word	0x00009840
        /*07a8*/ 	.word	0x00000000
        /*07ac*/ 	.word	0x000000f0
        /*07b0*/ 	.short	0x010a
        /*07b2*/ 	.byte	0xff
	.zero		1


	//   ....[109]....
        /*07b4*/ 	.word	0x000098a0
        /*07b8*/ 	.word	0x00000005
        /*07bc*/ 	.word	0x00000110
        /*07c0*/ 	.short	0x010a
        /*07c2*/ 	.byte	0xff
	.zero		1


	//   ....[110]....
        /*07c4*/ 	.word	0x00009900
        /*07c8*/ 	.word	0x00000000
        /*07cc*/ 	.word	0x00000000
        /*07d0*/ 	.short	0x010a
        /*07d2*/ 	.byte	0xff
	.zero		1


	//   ....[111]....
        /*07d4*/ 	.word	0x00009960
        /*07d8*/ 	.word	0x00000000
        /*07dc*/ 	.word	0x00000000
        /*07e0*/ 	.short	0x010a
        /*07e2*/ 	.byte	0xff
	.zero		1


	//   ....[112]....
        /*07e4*/ 	.word	0x000099c0
        /*07e8*/ 	.word	0x00000000
        /*07ec*/ 	.word	0x00000000
        /*07f0*/ 	.short	0x010a
        /*07f2*/ 	.byte	0xff
	.zero		1


	//   ....[113]....
        /*07f4*/ 	.word	0x00009a20
        /*07f8*/ 	.word	0x00000000
        /*07fc*/ 	.word	0x000000f0
        /*0800*/ 	.short	0x010a
        /*0802*/ 	.byte	0xff
	.zero		1


	//   ....[114]....
        /*0804*/ 	.word	0x00009a80
        /*0808*/ 	.word	0x00000000
        /*080c*/ 	.word	0x000000e8
        /*0810*/ 	.short	0x010a
        /*0812*/ 	.byte	0xff
	.zero		1


	//   ....[115]....
        /*0814*/ 	.word	0x00009ae0
        /*0818*/ 	.word	0x00000002
        /*081c*/ 	.word	0x000000d0
        /*0820*/ 	.short	0x010a
        /*0822*/ 	.byte	0xff
	.zero		1


	//   ....[116]....
        /*0824*/ 	.word	0x00009b40
        /*0828*/ 	.word	0x00000000
        /*082c*/ 	.word	0x000000d8
        /*0830*/ 	.short	0x010a
        /*0832*/ 	.byte	0xff
	.zero		1


	//   ....[117]....
        /*0834*/ 	.word	0x00009ba0
        /*0838*/ 	.word	0x00000000
        /*083c*/ 	.word	0x000000d0
        /*0840*/ 	.short	0x010a
        /*0842*/ 	.byte	0xff
	.zero		1


	//   ....[118]....
        /*0844*/ 	.word	0x00009c00
        /*0848*/ 	.word	0x00000000
        /*084c*/ 	.word	0x000000f0
        /*0850*/ 	.short	0x010a
        /*0852*/ 	.byte	0xff
	.zero		1


	//   ....[119]....
        /*0854*/ 	.word	0x00009c50
        /*0858*/ 	.word	0x00000000
        /*085c*/ 	.word	0x000000c0
        /*0860*/ 	.short	0x010a
        /*0862*/ 	.byte	0xff
	.zero		1


	//   ....[120]....
        /*0864*/ 	.word	0x00009ca0
        /*0868*/ 	.word	0x000000c5
        /*086c*/ 	.word	0x00000100
        /*0870*/ 	.short	0x010a
        /*0872*/ 	.byte	0xff
	.zero		1


	//   ....[121]....
        /*0874*/ 	.word	0x00009cf0
        /*0878*/ 	.word	0x000000cf
        /*087c*/ 	.word	0x000000c0
        /*0880*/ 	.short	0x010a
        /*0882*/ 	.byte	0xff
	.zero		1


	//----- nvinfo : EIATTR_NUM_MBARRIERS
	.align		4
.L_47:
        /*0884*/ 	.byte	0x03, 0x38
        /*0886*/ 	.short	0x0024


	//----- nvinfo : EIATTR_EXIT_INSTR_OFFSETS
	.align		4
        /*0888*/ 	.byte	0x04, 0x1c
        /*088a*/ 	.short	(.L_49 - .L_48)


	//   ....[0]....
.L_48:
        /*088c*/ 	.word	0x00003140


	//   ....[1]....
        /*0890*/ 	.word	0x000033f0


	//   ....[2]....
        /*0894*/ 	.word	0x00003450


	//   ....[3]....
        /*0898*/ 	.word	0x00004190


	//   ....[4]....
        /*089c*/ 	.word	0x000051b0


	//   ....[5]....
        /*08a0*/ 	.word	0x000051f0


	//   ....[6]....
        /*08a4*/ 	.word	0x00009220


	//----- nvinfo : EIATTR_MAX_THREADS
	.align		4
.L_49:
        /*08a8*/ 	.byte	0x04, 0x05
        /*08aa*/ 	.short	(.L_51 - .L_50)
.L_50:
        /*08ac*/ 	.word	0x00000100
        /*08b0*/ 	.word	0x00000001
        /*08b4*/ 	.word	0x00000001


	//----- nvinfo : EIATTR_CRS_STACK_SIZE
	.align		4
.L_51:
        /*08b8*/ 	.byte	0x04, 0x1e
        /*08ba*/ 	.short	(.L_53 - .L_52)
.L_52:
        /*08bc*/ 	.word	0x00000000


	//----- nvinfo : EIATTR_CBANK_PARAM_SIZE
	.align		4
.L_53:
        /*08c0*/ 	.byte	0x03, 0x19
        /*08c2*/ 	.short	0x0900


	//----- nvinfo : EIATTR_PARAM_CBANK
	.align		4
        /*08c4*/ 	.byte	0x04, 0x0a
        /*08c6*/ 	.short	(.L_55 - .L_54)
	.align		4
.L_54:
        /*08c8*/ 	.word	index@(.nv.constant0._ZN7cutlass13device_kernelINS_4conv6kernel13ConvUniversalINS1_16ConvProblemShapeILNS1_8OperatorE1ELi3EEENS1_10collective14CollectiveConvINS1_47MainloopSm100TmaUmmaWarpSpecializedImplicitGemmILS5_1ELi12ELi3ELi1ELi2EN4cute5tupleIJNSA_1CILi1EEESD_SD_EEEEENSB_IJNSC_ILi128EEESG_NSB_IJNSC_ILi64EEEEEEEEENS_12float_e4m3_tESK_NSA_8TiledMMAINSA_8MMA_AtomIJNSA_10MMA_TraitsINSA_19SM100_MMA_F8F6F4_SSEJSK_SK_fSG_SG_NSA_17integral_constantINSA_4UMMA5MajorELSR_0EEENSP_ISR_LSR_1EEENSP_INSQ_7ScaleInELSU_0EEESV_EEEEEENSA_6LayoutISE_NSB_IJNSC_ILi0EEESZ_SZ_EEEEENSB_IJNSA_10UnderscoreES12_S12_EEEEENS7_6detail27Sm100ImplicitGemmTileTraitsINSA_20SM90_TMA_LOAD_IM2COLENSA_14ComposedLayoutINSA_7SwizzleILi2ELi4ELi3EEENSA_18smem_ptr_flag_bitsILi8EEENSY_INSB_IJNSC_ILi8EEESH_EEENSB_IJSH_SD_EEEEEEEvEENS16_INSA_13SM90_TMA_LOADENS18_INS19_ILi3ELi4ELi3EEES1C_NSY_INSB_IJSG_S1D_EEENSB_IJSD_SG_EEEEEEEvEEEENS_8epilogue10collective18CollectiveEpilogueINS1R_23Sm100TmaWarpSpecializedILi2ELi2ELi64ELb0ELb0EEEJSJ_NSB_IJNSY_ISG_SD_EENSY_ISH_SD_EEEEESK_NSB_IJNSB_IJllllEEESD_SZ_EEESK_S20_NS1R_6fusion15FusionCallbacksIS1V_NS21_17LinearCombinationISK_fSK_fLNS_15FloatRoundStyleE2EEESJ_S1Y_JEEENSA_5SM1004TMEM4LOAD26SM100_TMEM_LOAD_32dp32b64xES17_S1H_NSA_39AutoVectorizingCopyWithAssumedAlignmentILi128EEENSA_21SM90_TMA_STORE_IM2COLES1H_S2C_S2C_EEEvvEEEEvNT_6ParamsE)
        /*08cc*/ 	.short	0x0380
        /*08ce*/ 	.short	0x0900


	//----- nvinfo : EIATTR_SW_WAR
	.align		4
.L_55:
        /*08d0*/ 	.byte	0x04, 0x36
        /*08d2*/ 	.short	(.L_57 - .L_56)
.L_56:
        /*08d4*/ 	.word	0x00000008
.L_57:


//--------------------- .nv.callgraph             --------------------------
	.section	.nv.callgraph,"",@"SHT_CUDA_CALLGRAPH"
	.align	4
	.sectionentsize	8
	.align		4
        /*0000*/ 	.word	0x00000000
	.align		4
        /*0004*/ 	.word	0xffffffff
	.align		4
        /*0008*/ 	.word	index@(_ZN7cutlass13device_kernelINS_4conv6kernel13ConvUniversalINS1_16ConvProblemShapeILNS1_8OperatorE1ELi3EEENS1_10collective14CollectiveConvINS1_47MainloopSm100TmaUmmaWarpSpecializedImplicitGemmILS5_1ELi12ELi3ELi1ELi2EN4cute5tupleIJNSA_1CILi1EEESD_SD_EEEEENSB_IJNSC_ILi128EEESG_NSB_IJNSC_ILi64EEEEEEEEENS_12float_e4m3_tESK_NSA_8TiledMMAINSA_8MMA_AtomIJNSA_10MMA_TraitsINSA_19SM100_MMA_F8F6F4_SSEJSK_SK_fSG_SG_NSA_17integral_constantINSA_4UMMA5MajorELSR_0EEENSP_ISR_LSR_1EEENSP_INSQ_7ScaleInELSU_0EEESV_EEEEEENSA_6LayoutISE_NSB_IJNSC_ILi0EEESZ_SZ_EEEEENSB_IJNSA_10UnderscoreES12_S12_EEEEENS7_6detail27Sm100ImplicitGemmTileTraitsINSA_20SM90_TMA_LOAD_IM2COLENSA_14ComposedLayoutINSA_7SwizzleILi2ELi4ELi3EEENSA_18smem_ptr_flag_bitsILi8EEENSY_INSB_IJNSC_ILi8EEESH_EEENSB_IJSH_SD_EEEEEEEvEENS16_INSA_13SM90_TMA_LOADENS18_INS19_ILi3ELi4ELi3EEES1C_NSY_INSB_IJSG_S1D_EEENSB_IJSD_SG_EEEEEEEvEEEENS_8epilogue10collective18CollectiveEpilogueINS1R_23Sm100TmaWarpSpecializedILi2ELi2ELi64ELb0ELb0EEEJSJ_NSB_IJNSY_ISG_SD_EENSY_ISH_SD_EEEEESK_NSB_IJNSB_IJllllEEESD_SZ_EEESK_S20_NS1R_6fusion15FusionCallbacksIS1V_NS21_17LinearCombinationISK_fSK_fLNS_15FloatRoundStyleE2EEESJ_S1Y_JEEENSA_5SM1004TMEM4LOAD26SM100_TMEM_LOAD_32dp32b64xES17_S1H_NSA_39AutoVectorizingCopyWithAssumedAlignmentILi128EEENSA_21SM90_TMA_STORE_IM2COLES1H_S2C_S2C_EEEvvEEEEvNT_6ParamsE)
	.align		4
        /*000c*/ 	.word	index@(__assertfail)
	.align		4
        /*0010*/ 	.word	0x00000000
	.align		4
        /*0014*/ 	.word	0xfffffffe
	.align		4
        /*0018*/ 	.word	0x00000000
	.align		4
        /*001c*/ 	.word	0xfffffffd
	.align		4
        /*0020*/ 	.word	0x00000000
	.align		4
        /*0024*/ 	.word	0xfffffffc


//--------------------- .nv.constant4             --------------------------
	.section	.nv.constant4,"a",@progbits
	.align	8
	.align		8
.nv.constant4:
        /*0000*/ 	.dword	__assertfail
	.align		8
        /*0008*/ 	.dword	__unnamed_1
	.align		8
        /*0010*/ 	.dword	__unnamed_2
	.align		8
        /*0018*/ 	.dword	_ZN39_INTERNAL_0bc1274c_4_k_cu_52380418_40304cuda3std3__45__cpo5beginE
	.align		8
        /*0020*/ 	.dword	_ZN39_INTERNAL_0bc1274c_4_k_cu_52380418_40304cuda3std3__45__cpo3endE
	.align		8
        /*0028*/ 	.dword	_ZN39_INTERNAL_0bc1274c_4_k_cu_52380418_40304cuda3std3__45__cpo6cbeginE
	.align		8
        /*0030*/ 	.dword	_ZN39_INTERNAL_0bc1274c_4_k_cu_52380418_40304cuda3std3__45__cpo4cendE
	.align		8
        /*0038*/ 	.dword	_ZN39_INTERNAL_0bc1274c_4_k_cu_52380418_40304cuda3std3__441_GLOBAL__N__0bc1274c_4_k_cu_52380418_40306ignoreE
	.align		8
        /*0040*/ 	.dword	_ZN39_INTERNAL_0bc1274c_4_k_cu_52380418_40304cuda3std3__419piecewise_constructE
	.align		8
        /*0048*/ 	.dword	_ZN39_INTERNAL_0bc1274c_4_k_cu_52380418_40304cuda3std3__48in_placeE
	.align		8
        /*0050*/ 	.dword	_ZN39_INTERNAL_0bc1274c_4_k_cu_52380418_40304cuda3std6ranges3__45__cpo4swapE
	.align		8
        /*0058*/ 	.dword	_ZN39_INTERNAL_0bc1274c_4_k_cu_52380418_40304cuda3std6ranges3__45__cpo9iter_moveE
	.align		8
        /*0060*/ 	.dword	_ZN39_INTERNAL_0bc1274c_4_k_cu_52380418_40304cute7productE
	.align		8
        /*0068*/ 	.dword	_ZN39_INTERNAL_0bc1274c_4_k_cu_52380418_40304cute1_E
	.align		8
        /*0070*/ 	.dword	$str$27
	.align		8
        /*0078*/ 	.dword	$str$28
	.align		8
        /*0080*/ 	.dword	$str$29
	.align		8
        /*0088*/ 	.dword	$str$30


//--------------------- .text._ZN7cutlass13device_kernelINS_4conv6kernel13ConvUniversalINS1_16ConvProblemShapeILNS1_8OperatorE1ELi3EEENS1_10collective14CollectiveConvINS1_47MainloopSm100TmaUmmaWarpSpecializedImplicitGemmILS5_1ELi12ELi3ELi1ELi2EN4cute5tupleIJNSA_1CILi1EEESD_SD_EEEEENSB_IJNSC_ILi128EEESG_NSB_IJNSC_ILi64EEEEEEEEENS_12float_e4m3_tESK_NSA_8TiledMMAINSA_8MMA_AtomIJNSA_10MMA_TraitsINSA_19SM100_MMA_F8F6F4_SSEJSK_SK_fSG_SG_NSA_17integral_constantINSA_4UMMA5MajorELSR_0EEENSP_ISR_LSR_1EEENSP_INSQ_7ScaleInELSU_0EEESV_EEEEEENSA_6LayoutISE_NSB_IJNSC_ILi0EEESZ_SZ_EEEEENSB_IJNSA_10UnderscoreES12_S12_EEEEENS7_6detail27Sm100ImplicitGemmTileTraitsINSA_20SM90_TMA_LOAD_IM2COLENSA_14ComposedLayoutINSA_7SwizzleILi2ELi4ELi3EEENSA_18smem_ptr_flag_bitsILi8EEENSY_INSB_IJNSC_ILi8EEESH_EEENSB_IJSH_SD_EEEEEEEvEENS16_INSA_13SM90_TMA_LOADENS18_INS19_ILi3ELi4ELi3EEES1C_NSY_INSB_IJSG_S1D_EEENSB_IJSD_SG_EEEEEEEvEEEENS_8epilogue10collective18CollectiveEpilogueINS1R_23Sm100TmaWarpSpecializedILi2ELi2ELi64ELb0ELb0EEEJSJ_NSB_IJNSY_ISG_SD_EENSY_ISH_SD_EEEEESK_NSB_IJNSB_IJllllEEESD_SZ_EEESK_S20_NS1R_6fusion15FusionCallbacksIS1V_NS21_17LinearCombinationISK_fSK_fLNS_15FloatRoundStyleE2EEESJ_S1Y_JEEENSA_5SM1004TMEM4LOAD26SM100_TMEM_LOAD_32dp32b64xES17_S1H_NSA_39AutoVectorizingCopyWithAssumedAlignmentILi128EEENSA_21SM90_TMA_STORE_IM2COLES1H_S2C_S2C_EEEvvEEEEvNT_6ParamsE --------------------------
	.section	.text._ZN7cutlass13device_kernelINS_4conv6kernel13ConvUniversalINS1_16ConvProblemShapeILNS1_8OperatorE1ELi3EEENS1_10collective14CollectiveConvINS1_47MainloopSm100TmaUmmaWarpSpecializedImplicitGemmILS5_1ELi12ELi3ELi1ELi2EN4cute5tupleIJNSA_1CILi1EEESD_SD_EEEEENSB_IJNSC_ILi128EEESG_NSB_IJNSC_ILi64EEEEEEEEENS_12float_e4m3_tESK_NSA_8TiledMMAINSA_8MMA_AtomIJNSA_10MMA_TraitsINSA_19SM100_MMA_F8F6F4_SSEJSK_SK_fSG_SG_NSA_17integral_constantINSA_4UMMA5MajorELSR_0EEENSP_ISR_LSR_1EEENSP_INSQ_7ScaleInELSU_0EEESV_EEEEEENSA_6LayoutISE_NSB_IJNSC_ILi0EEESZ_SZ_EEEEENSB_IJNSA_10UnderscoreES12_S12_EEEEENS7_6detail27Sm100ImplicitGemmTileTraitsINSA_20SM90_TMA_LOAD_IM2COLENSA_14ComposedLayoutINSA_7SwizzleILi2ELi4ELi3EEENSA_18smem_ptr_flag_bitsILi8EEENSY_INSB_IJNSC_ILi8EEESH_EEENSB_IJSH_SD_EEEEEEEvEENS16_INSA_13SM90_TMA_LOADENS18_INS19_ILi3ELi4ELi3EEES1C_NSY_INSB_IJSG_S1D_EEENSB_IJSD_SG_EEEEEEEvEEEENS_8epilogue10collective18CollectiveEpilogueINS1R_23Sm100TmaWarpSpecializedILi2ELi2ELi64ELb0ELb0EEEJSJ_NSB_IJNSY_ISG_SD_EENSY_ISH_SD_EEEEESK_NSB_IJNSB_IJllllEEESD_SZ_EEESK_S20_NS1R_6fusion15FusionCallbacksIS1V_NS21_17LinearCombinationISK_fSK_fLNS_15FloatRoundStyleE2EEESJ_S1Y_JEEENSA_5SM1004TMEM4LOAD26SM100_TMEM_LOAD_32dp32b64xES17_S1H_NSA_39AutoVectorizingCopyWithAssumedAlignmentILi128EEENSA_21SM90_TMA_STORE_IM2COLES1H_S2C_S2C_EEEvvEEEEvNT_6ParamsE,"ax",@progbits
	.align	128
.text._ZN7cutlass13device_kernelINS_4conv6kernel13ConvUniversalINS1_16ConvProblemShapeILNS1_8OperatorE1ELi3EEENS1_10collective14CollectiveConvINS1_47MainloopSm100TmaUmmaWarpSpecializedImplicitGemmILS5_1ELi12ELi3ELi1ELi2EN4cute5tupleIJNSA_1CILi1EEESD_SD_EEEEENSB_IJNSC_ILi128EEESG_NSB_IJNSC_ILi64EEEEEEEEENS_12float_e4m3_tESK_NSA_8TiledMMAINSA_8MMA_AtomIJNSA_10MMA_TraitsINSA_19SM100_MMA_F8F6F4_SSEJSK_SK_fSG_SG_NSA_17integral_constantINSA_4UMMA5MajorELSR_0EEENSP_ISR_LSR_1EEENSP_INSQ_7ScaleInELSU_0EEESV_EEEEEENSA_6LayoutISE_NSB_IJNSC_ILi0EEESZ_SZ_EEEEENSB_IJNSA_10UnderscoreES12_S12_EEEEENS7_6detail27Sm100ImplicitGemmTileTraitsINSA_20SM90_TMA_LOAD_IM2COLENSA_14ComposedLayoutINSA_7SwizzleILi2ELi4ELi3EEENSA_18smem_ptr_flag_bitsILi8EEENSY_INSB_IJNSC_ILi8EEESH_EEENSB_IJSH_SD_EEEEEEEvEENS16_INSA_13SM90_TMA_LOADENS18_INS19_ILi3ELi4ELi3EEES1C_NSY_INSB_IJSG_S1D_EEENSB_IJSD_SG_EEEEEEEvEEEENS_8epilogue10collective18CollectiveEpilogueINS1R_23Sm100TmaWarpSpecializedILi2ELi2ELi64ELb0ELb0EEEJSJ_NSB_IJNSY_ISG_SD_EENSY_ISH_SD_EEEEESK_NSB_IJNSB_IJllllEEESD_SZ_EEESK_S20_NS1R_6fusion15FusionCallbacksIS1V_NS21_17LinearCombinationISK_fSK_fLNS_15FloatRoundStyleE2EEESJ_S1Y_JEEENSA_5SM1004TMEM4LOAD26SM100_TMEM_LOAD_32dp32b64xES17_S1H_NSA_39AutoVectorizingCopyWithAssumedAlignmentILi128EEENSA_21SM90_TMA_STORE_IM2COLES1H_S2C_S2C_EEEvvEEEEvNT_6ParamsE:
        .type           _ZN7cutlass13device_kernelINS_4conv6kernel13ConvUniversalINS1_16ConvProblemShapeILNS1_8OperatorE1ELi3EEENS1_10collective14CollectiveConvINS1_47MainloopSm100TmaUmmaWarpSpecializedImplicitGemmILS5_1ELi12ELi3ELi1ELi2EN4cute5tupleIJNSA_1CILi1EEESD_SD_EEEEENSB_IJNSC_ILi128EEESG_NSB_IJNSC_ILi64EEEEEEEEENS_12float_e4m3_tESK_NSA_8TiledMMAINSA_8MMA_AtomIJNSA_10MMA_TraitsINSA_19SM100_MMA_F8F6F4_SSEJSK_SK_fSG_SG_NSA_17integral_constantINSA_4UMMA5MajorELSR_0EEENSP_ISR_LSR_1EEENSP_INSQ_7ScaleInELSU_0EEESV_EEEEEENSA_6LayoutISE_NSB_IJNSC_ILi0EEESZ_SZ_EEEEENSB_IJNSA_10UnderscoreES12_S12_EEEEENS7_6detail27Sm100ImplicitGemmTileTraitsINSA_20SM90_TMA_LOAD_IM2COLENSA_14ComposedLayoutINSA_7SwizzleILi2ELi4ELi3EEENSA_18smem_ptr_flag_bitsILi8EEENSY_INSB_IJNSC_ILi8EEESH_EEENSB_IJSH_SD_EEEEEEEvEENS16_INSA_13SM90_TMA_LOADENS18_INS19_ILi3ELi4ELi3EEES1C_NSY_INSB_IJSG_S1D_EEENSB_IJSD_SG_EEEEEEEvEEEENS_8epilogue10collective18CollectiveEpilogueINS1R_23Sm100TmaWarpSpecializedILi2ELi2ELi64ELb0ELb0EEEJSJ_NSB_IJNSY_ISG_SD_EENSY_ISH_SD_EEEEESK_NSB_IJNSB_IJllllEEESD_SZ_EEESK_S20_NS1R_6fusion15FusionCallbacksIS1V_NS21_17LinearCombinationISK_fSK_fLNS_15FloatRoundStyleE2EEESJ_S1Y_JEEENSA_5SM1004TMEM4LOAD26SM100_TMEM_LOAD_32dp32b64xES17_S1H_NSA_39AutoVectorizingCopyWithAssumedAlignmentILi128EEENSA_21SM90_TMA_STORE_IM2COLES1H_S2C_S2C_EEEvvEEEEvNT_6ParamsE,@function
        .size           _ZN7cutlass13device_kernelINS_4conv6kernel13ConvUniversalINS1_16ConvProblemShapeILNS1_8OperatorE1ELi3EEENS1_10collective14CollectiveConvINS1_47MainloopSm100TmaUmmaWarpSpecializedImplicitGemmILS5_1ELi12ELi3ELi1ELi2EN4cute5tupleIJNSA_1CILi1EEESD_SD_EEEEENSB_IJNSC_ILi128EEESG_NSB_IJNSC_ILi64EEEEEEEEENS_12float_e4m3_tESK_NSA_8TiledMMAINSA_8MMA_AtomIJNSA_10MMA_TraitsINSA_19SM100_MMA_F8F6F4_SSEJSK_SK_fSG_SG_NSA_17integral_constantINSA_4UMMA5MajorELSR_0EEENSP_ISR_LSR_1EEENSP_INSQ_7ScaleInELSU_0EEESV_EEEEEENSA_6LayoutISE_NSB_IJNSC_ILi0EEESZ_SZ_EEEEENSB_IJNSA_10UnderscoreES12_S12_EEEEENS7_6detail27Sm100ImplicitGemmTileTraitsINSA_20SM90_TMA_LOAD_IM2COLENSA_14ComposedLayoutINSA_7SwizzleILi2ELi4ELi3EEENSA_18smem_ptr_flag_bitsILi8EEENSY_INSB_IJNSC_ILi8EEESH_EEENSB_IJSH_SD_EEEEEEEvEENS16_INSA_13SM90_TMA_LOADENS18_INS19_ILi3ELi4ELi3EEES1C_NSY_INSB_IJSG_S1D_EEENSB_IJSD_SG_EEEEEEEvEEEENS_8epilogue10collective18CollectiveEpilogueINS1R_23Sm100TmaWarpSpecializedILi2ELi2ELi64ELb0ELb0EEEJSJ_NSB_IJNSY_ISG_SD_EENSY_ISH_SD_EEEEESK_NSB_IJNSB_IJllllEEESD_SZ_EEESK_S20_NS1R_6fusion15FusionCallbacksIS1V_NS21_17LinearCombinationISK_fSK_fLNS_15FloatRoundStyleE2EEESJ_S1Y_JEEENSA_5SM1004TMEM4LOAD26SM100_TMEM_LOAD_32dp32b64xES17_S1H_NSA_39AutoVectorizingCopyWithAssumedAlignmentILi128EEENSA_21SM90_TMA_STORE_IM2COLES1H_S2C_S2C_EEEvvEEEEvNT_6ParamsE,(.L_x_158 - _ZN7cutlass13device_kernelINS_4conv6kernel13ConvUniversalINS1_16ConvProblemShapeILNS1_8OperatorE1ELi3EEENS1_10collective14CollectiveConvINS1_47MainloopSm100TmaUmmaWarpSpecializedImplicitGemmILS5_1ELi12ELi3ELi1ELi2EN4cute5tupleIJNSA_1CILi1EEESD_SD_EEEEENSB_IJNSC_ILi128EEESG_NSB_IJNSC_ILi64EEEEEEEEENS_12float_e4m3_tESK_NSA_8TiledMMAINSA_8MMA_AtomIJNSA_10MMA_TraitsINSA_19SM100_MMA_F8F6F4_SSEJSK_SK_fSG_SG_NSA_17integral_constantINSA_4UMMA5MajorELSR_0EEENSP_ISR_LSR_1EEENSP_INSQ_7ScaleInELSU_0EEESV_EEEEEENSA_6LayoutISE_NSB_IJNSC_ILi0EEESZ_SZ_EEEEENSB_IJNSA_10UnderscoreES12_S12_EEEEENS7_6detail27Sm100ImplicitGemmTileTraitsINSA_20SM90_TMA_LOAD_IM2COLENSA_14ComposedLayoutINSA_7SwizzleILi2ELi4ELi3EEENSA_18smem_ptr_flag_bitsILi8EEENSY_INSB_IJNSC_ILi8EEESH_EEENSB_IJSH_SD_EEEEEEEvEENS16_INSA_13SM90_TMA_LOADENS18_INS19_ILi3ELi4ELi3EEES1C_NSY_INSB_IJSG_S1D_EEENSB_IJSD_SG_EEEEEEEvEEEENS_8epilogue10collective18CollectiveEpilogueINS1R_23Sm100TmaWarpSpecializedILi2ELi2ELi64ELb0ELb0EEEJSJ_NSB_IJNSY_ISG_SD_EENSY_ISH_SD_EEEEESK_NSB_IJNSB_IJllllEEESD_SZ_EEESK_S20_NS1R_6fusion15FusionCallbacksIS1V_NS21_17LinearCombinationISK_fSK_fLNS_15FloatRoundStyleE2EEESJ_S1Y_JEEENSA_5SM1004TMEM4LOAD26SM100_TMEM_LOAD_32dp32b64xES17_S1H_NSA_39AutoVectorizingCopyWithAssumedAlignmentILi128EEENSA_21SM90_TMA_STORE_IM2COLES1H_S2C_S2C_EEEvvEEEEvNT_6ParamsE)
        .other          _ZN7cutlass13device_kernelINS_4conv6kernel13ConvUniversalINS1_16ConvProblemShapeILNS1_8OperatorE1ELi3EEENS1_10collective14CollectiveConvINS1_47MainloopSm100TmaUmmaWarpSpecializedImplicitGemmILS5_1ELi12ELi3ELi1ELi2EN4cute5tupleIJNSA_1CILi1EEESD_SD_EEEEENSB_IJNSC_ILi128EEESG_NSB_IJNSC_ILi64EEEEEEEEENS_12float_e4m3_tESK_NSA_8TiledMMAINSA_8MMA_AtomIJNSA_10MMA_TraitsINSA_19SM100_MMA_F8F6F4_SSEJSK_SK_fSG_SG_NSA_17integral_constantINSA_4UMMA5MajorELSR_0EEENSP_ISR_LSR_1EEENSP_INSQ_7ScaleInELSU_0EEESV_EEEEEENSA_6LayoutISE_NSB_IJNSC_ILi0EEESZ_SZ_EEEEENSB_IJNSA_10UnderscoreES12_S12_EEEEENS7_6detail27Sm100ImplicitGemmTileTraitsINSA_20SM90_TMA_LOAD_IM2COLENSA_14ComposedLayoutINSA_7SwizzleILi2ELi4ELi3EEENSA_18smem_ptr_flag_bitsILi8EEENSY_INSB_IJNSC_ILi8EEESH_EEENSB_IJSH_SD_EEEEEEEvEENS16_INSA_13SM90_TMA_LOADENS18_INS19_ILi3ELi4ELi3EEES1C_NSY_INSB_IJSG_S1D_EEENSB_IJSD_SG_EEEEEEEvEEEENS_8epilogue10collective18CollectiveEpilogueINS1R_23Sm100TmaWarpSpecializedILi2ELi2ELi64ELb0ELb0EEEJSJ_NSB_IJNSY_ISG_SD_EENSY_ISH_SD_EEEEESK_NSB_IJNSB_IJllllEEESD_SZ_EEESK_S20_NS1R_6fusion15FusionCallbacksIS1V_NS21_17LinearCombinationISK_fSK_fLNS_15FloatRoundStyleE2EEESJ_S1Y_JEEENSA_5SM1004TMEM4LOAD26SM100_TMEM_LOAD_32dp32b64xES17_S1H_NSA_39AutoVectorizingCopyWithAssumedAlignmentILi128EEENSA_21SM90_TMA_STORE_IM2COLES1H_S2C_S2C_EEEvvEEEEvNT_6ParamsE,@"STO_CUDA_ENTRY STV_DEFAULT"
_ZN7cutlass13device_kernelINS_4conv6kernel13ConvUniversalINS1_16ConvProblemShapeILNS1_8OperatorE1ELi3EEENS1_10collective14CollectiveConvINS1_47MainloopSm100TmaUmmaWarpSpecializedImplicitGemmILS5_1ELi12ELi3ELi1ELi2EN4cute5tupleIJNSA_1CILi1EEESD_SD_EEEEENSB_IJNSC_ILi128EEESG_NSB_IJNSC_ILi64EEEEEEEEENS_12float_e4m3_tESK_NSA_8TiledMMAINSA_8MMA_AtomIJNSA_10MMA_TraitsINSA_19SM100_MMA_F8F6F4_SSEJSK_SK_fSG_SG_NSA_17integral_constantINSA_4UMMA5MajorELSR_0EEENSP_ISR_LSR_1EEENSP_INSQ_7ScaleInELSU_0EEESV_EEEEEENSA_6LayoutISE_NSB_IJNSC_ILi0EEESZ_SZ_EEEEENSB_IJNSA_10UnderscoreES12_S12_EEEEENS7_6detail27Sm100ImplicitGemmTileTraitsINSA_20SM90_TMA_LOAD_IM2COLENSA_14ComposedLayoutINSA_7SwizzleILi2ELi4ELi3EEENSA_18smem_ptr_flag_bitsILi8EEENSY_INSB_IJNSC_ILi8EEESH_EEENSB_IJSH_SD_EEEEEEEvEENS16_INSA_13SM90_TMA_LOADENS18_INS19_ILi3ELi4ELi3EEES1C_NSY_INSB_IJSG_S1D_EEENSB_IJSD_SG_EEEEEEEvEEEENS_8epilogue10collective18CollectiveEpilogueINS1R_23Sm100TmaWarpSpecializedILi2ELi2ELi64ELb0ELb0EEEJSJ_NSB_IJNSY_ISG_SD_EENSY_ISH_SD_EEEEESK_NSB_IJNSB_IJllllEEESD_SZ_EEESK_S20_NS1R_6fusion15FusionCallbacksIS1V_NS21_17LinearCombinationISK_fSK_fLNS_15FloatRoundStyleE2EEESJ_S1Y_JEEENSA_5SM1004TMEM4LOAD26SM100_TMEM_LOAD_32dp32b64xES17_S1H_NSA_39AutoVectorizingCopyWithAssumedAlignmentILi128EEENSA_21SM90_TMA_STORE_IM2COLES1H_S2C_S2C_EEEvvEEEEvNT_6ParamsE:
[----:B------:R-:W1:Y:S01]  /*0000*/  LDC R1, c[0x0][0x37c] ;  /* 0x0000df00ff017b82 */ /* 0x000e620000000800 */
[----:B------:R-:W2:Y:S01]  /*0010*/  S2R R166, SR_TID.X ;  /* 0x0000000000a67919 */ /* 0x000ea20000002100 */
[----:B------:R-:W3:Y:S01]  /*0020*/  LDCU.64 UR8, c[0x0][0x990] ;  /* 0x00013200ff0877ac */ /* 0x000ee20008000a00 */
[----:B-1----:R-:W-:Y:S01]  /*0030*/  VIADD R1, R1, 0xfffffff8 ;  /* 0xfffffff801017836 */ /* 0x002fe20000000000 */
[----:B------:R-:W-:Y:S02]  /*0040*/  PRMT R169, RZ, 0x7610, R169 ;  /* 0x00007610ffa97816 */ /* 0x000fe400000000a9 */
[----:B------:R-:W-:Y:S01]  /*0050*/  ELECT P3, URZ, PT ;  /* 0x0000000000ff782f */ /* 0x000fe20003860000 */
[----:B---3--:R-:W-:-:S04]  /*0060*/  UISETP.NE.U32.AND UP0, UPT, UR8, URZ, UPT ;  /* 0x000000ff0800728c */ /* 0x008fc8000bf05070 */
[----:B------:R-:W-:Y:S01]  /*0070*/  UISETP.NE.AND.EX UP0, UPT, UR9, URZ, UPT, UP0 ;  /* 0x000000ff0900728c */ /* 0x000fe2000bf05300 */
[----:B--2---:R-:W-:-:S05]  /*0080*/  SHF.R.U32.HI R170, RZ, 0x5, R166 ;  /* 0x00000005ffaa7819 */ /* 0x004fca00000116a6 */
[----:B------:R-:W1:Y:S02]  /*0090*/  SHFL.IDX PT, R0, R170, RZ, 0x1f ;  /* 0x00001fffaa007589 */ /* 0x000e6400000e0000 */
[----:B-1----:R-:W-:Y:S01]  /*00a0*/  R2UR UR18, R0 ;  /* 0x00000000001272ca */ /* 0x002fe200000e0000 */
[----:B------:R-:W-:-:S14]  /*00b0*/  BRA.U UP0, `(.L_x_0) ;  /* 0x0000000100307547 */ /* 0x000fdc000b800000 */
[----:B------:R-:W1:Y:S02]  /*00c0*/  LDCU.64 UR4, c[0x0][0x988] ;  /* 0x00013100ff0477ac */ /* 0x000e640008000a00 */
[----:B-1----:R-:W-:-:S04]  /*00d0*/  UISETP.NE.U32.AND UP0, UPT, UR4, URZ, UPT ;  /* 0x000000ff0400728c */ /* 0x002fc8000bf05070 */
[----:B------:R-:W-:-:S09]  /*00e0*/  UISETP.NE.AND.EX UP0, UPT, UR5, URZ, UPT, UP0 ;  /* 0x000000ff0500728c */ /* 0x000fd2000bf05300 */
[----:B------:R-:W-:Y:S05]  /*00f0*/  BRA.U !UP0, `(.L_x_1) ;  /* 0x0000000108147547 */ /* 0x000fea000b800000 */
[----:B------:R-:W1:Y:S01]  /*0100*/  LDC.64 R2, c[0x0][0x988] ;  /* 0x00026200ff027b82 */ /* 0x000e620000000a00 */
[----:B------:R-:W1:Y:S02]  /*0110*/  LDCU.64 UR4, c[0x0][0x358] ;  /* 0x00006b00ff0477ac */ /* 0x000e640008000a00 */
[----:B-1----:R1:W5:Y:S01]  /*0120*/  LDG.E R73, desc[UR4][R2.64] ;  /* 0x0000000402497981 */ /* 0x002362000c1e1900 */
[----:B------:R-:W-:Y:S01]  /*0130*/  HFMA2 R169, -RZ, RZ, 0, 5.9604644775390625e-08 ;  /* 0x00000001ffa97431 */ /* 0x000fe200000001ff */
[----:B------:R-:W-:Y:S05]  /*0140*/  BRA `(.L_x_0) ;  /* 0x00000000000c7947 */ /* 0x000fea0003800000 */
.L_x_1:
[----:B------:R-:W1:Y:S01]  /*0150*/  LDCU UR4, c[0x0][0x980] ;  /* 0x00013000ff0477ac */ /* 0x000e620008000800 */
[----:B------:R-:W-:Y:S01]  /*0160*/  HFMA2 R169, -RZ, RZ, 0, 5.9604644775390625e-08 ;  /* 0x00000001ffa97431 */ /* 0x000fe200000001ff */
[----:B-1----:R-:W-:-:S07]  /*0170*/  MOV R73, UR4 ;  /* 0x0000000400497c02 */ /* 0x002fce0008000f00 */
.L_x_0:
[----:B------:R-:W2:Y:S02]  /*0180*/  LDCU.64 UR4, c[0x0][0x9b0] ;  /* 0x00013600ff0477ac */ /* 0x000ea40008000a00 */
[----:B--2---:R-:W-:-:S04]  /*0190*/  UISETP.NE.U32.AND UP0, UPT, UR4, URZ, UPT ;  /* 0x000000ff0400728c */ /* 0x004fc8000bf05070 */
[----:B------:R-:W-:-:S09]  /*01a0*/  UISETP.NE.AND.EX UP0, UPT, UR5, URZ, UPT, UP0 ;  /* 0x000000ff0500728c */ /* 0x000fd2000bf05300 */
[----:B------:R-:W-:Y:S05]  /*01b0*/  BRA.U UP0, `(.L_x_2) ;  /* 0x0000000100287547 */ /* 0x000fea000b800000 */
[----:B------:R-:W2:Y:S02]  /*01c0*/  LDCU.64 UR4, c[0x0][0x9a8] ;  /* 0x00013500ff0477ac */ /* 0x000ea40008000a00 */
[----:B--2---:R-:W-:-:S04]  /*01d0*/  UISETP.NE.U32.AND UP0, UPT, UR4, URZ, UPT ;  /* 0x000000ff0400728c */ /* 0x004fc8000bf05070 */
[----:B------:R-:W-:-:S09]  /*01e0*/  UISETP.NE.AND.EX UP0, UPT, UR5, URZ, UPT, UP0 ;  /* 0x000000ff0500728c */ /* 0x000fd2000bf05300 */
[----:B------:R-:W-:Y:S05]  /*01f0*/  BRA.U !UP0, `(.L_x_3) ;  /* 0x0000000108107547 */ /* 0x000fea000b800000 */
[----:B------:R-:W2:Y:S01]  /*0200*/  LDC.64 R70, c[0x0][0x9a8] ;  /* 0x00026a00ff467b82 */ /* 0x000ea20000000a00 */
[----:B------:R-:W2:Y:S02]  /*0210*/  LDCU.64 UR4, c[0x0][0x358] ;  /* 0x00006b00ff0477ac */ /* 0x000ea40008000a00 */
[----:B--2---:R2:W5:Y:S01]  /*0220*/  LDG.E R70, desc[UR4][R70.64] ;  /* 0x0000000446467981 */ /* 0x004562000c1e1900 */
[----:B------:R-:W-:Y:S05]  /*0230*/  BRA `(.L_x_2) ;  /* 0x0000000000087947 */ /* 0x000fea0003800000 */
.L_x_3:
[----:B------:R-:W2:Y:S02]  /*0240*/  LDCU UR4, c[0x0][0x9a0] ;  /* 0x00013400ff0477ac */ /* 0x000ea40008000800 */
[----:B--2---:R-:W-:Y:S02]  /*0250*/  MOV R70, UR4 ;  /* 0x0000000400467c02 */ /* 0x004fe40008000f00 */
.L_x_2:
[----:B------:R-:W-:Y:S01]  /*0260*/  IMAD.U32 R0, RZ, RZ, UR18 ;  /* 0x00000012ff007e24 */ /* 0x000fe2000f8e00ff */
[----:B------:R-:W-:Y:S04]  /*0270*/  BSSY.RECONVERGENT B0, `(.L_x_4) ;  /* 0x000000c000007945 */ /* 0x000fe80003800200 */
[C---:B------:R-:W-:Y:S02]  /*0280*/  ISETP.NE.OR P1, PT, R0.reuse, 0x1, !P3 ;  /* 0x000000010000780c */ /* 0x040fe40005f25670 */
[----:B------:R-:W-:-:S11]  /*0290*/  ISETP.NE.OR P0, PT, R0, 0x3, !P3 ;  /* 0x000000030000780c */ /* 0x000fd60005f05670 */
[----:B------:R-:W-:Y:S05]  /*02a0*/  @P1 BRA `(.L_x_5) ;  /* 0x0000000000201947 */ /* 0x000fea0003800000 */
[----:B------:R-:W3:Y:S02]  /*02b0*/  LDCU.64 UR4, c[0x0][0x348] ;  /* 0x00006900ff0477ac */ /* 0x000ee40008000a00 */
[----:B---3--:R-:W-:Y:S02]  /*02c0*/  UIADD3 UR6, UP1, UPT, UR4, 0x80, URZ ;  /* 0x0000008004067890 */ /* 0x008fe4000ff3e0ff */
[----:B------:R-:W-:Y:S02]  /*02d0*/  UIADD3 UR4, UP0, UPT, UR4, 0x200, URZ ;  /* 0x0000020004047890 */ /* 0x000fe4000ff1e0ff */
[----:B------:R-:W-:Y:S02]  /*02e0*/  UIADD3.X UR7, UPT, UPT, URZ, UR5, URZ, UP1, !UPT ;  /* 0x00000005ff077290 */ /* 0x000fe40008ffe4ff */
[----:B------:R-:W-:-:S07]  /*02f0*/  UIADD3.X UR5, UPT, UPT, URZ, UR5, URZ, UP0, !UPT ;  /* 0x00000005ff057290 */ /* 0x000fce00087fe4ff */
[----:B------:R3:W-:Y:S02]  /*0300*/  UTMACCTL.PF [UR6] ;  /* 0x00000000060079b9 */ /* 0x0007e40008040000 */
[----:B------:R3:W-:Y:S02]  /*0310*/  UTMACCTL.PF [UR4] ;  /* 0x00000000040079b9 */ /* 0x0007e40008040000 */
[----:B---3--:R-:W-:Y:S01]  /*0320*/  NOP ;  /* 0x0000000000007918 */ /* 0x008fe20000000000 */
.L_x_5:
[----:B------:R-:W-:Y:S05]  /*0330*/  BSYNC.RECONVERGENT B0 ;  /* 0x0000000000007941 */ /* 0x000fea0003800200 */
.L_x_4:
[----:B------:R-:W-:Y:S04]  /*0340*/  BSSY.RECONVERGENT B0, `(.L_x_6) ;  /* 0x000000a000007945 */ /* 0x000fe80003800200 */
        /* <DEDUP_REMOVED lines=9> */
.L_x_7:
[----:B------:R-:W-:Y:S05]  /*03e0*/  BSYNC.RECONVERGENT B0 ;  /* 0x0000000000007941 */ /* 0x000fea0003800200 */
.L_x_6:
[----:B------:R-:W3:Y:S01]  /*03f0*/  LDCU.64 UR4, c[0x0][0x988] ;  /* 0x00013100ff0477ac */ /* 0x000ee20008000a00 */
[----:B------:R-:W-:Y:S02]  /*0400*/  UISETP.EQ.U32.AND UP2, UPT, UR8, URZ, UPT ;  /* 0x000000ff0800728c */ /* 0x000fe4000bf42070 */
[----:B------:R-:W-:Y:S02]  /*0410*/  UPLOP3.LUT UP3, UPT, UPT, UPT, UPT, 0x80, 0x8 ;  /* 0x000000000008789c */ /* 0x000fe40003f6f070 */
[----:B---3--:R-:W-:-:S04]  /*0420*/  UISETP.NE.U32.AND UP0, UPT, UR4, URZ, UPT ;  /* 0x000000ff0400728c */ /* 0x008fc8000bf05070 */
[----:B------:R-:W-:-:S04]  /*0430*/  UISETP.NE.AND.EX UP1, UPT, UR5, URZ, UPT, UP0 ;  /* 0x000000ff0500728c */ /* 0x000fc8000bf25300 */
[----:B------:R-:W-:-:S04]  /*0440*/  UISETP.EQ.OR.EX UP4, UPT, UR9, URZ, !UP1, UP2 ;  /* 0x000000ff0900728c */ /* 0x000fc8000cf82720 */
[----:B------:R-:W-:-:S06]  /*0450*/  UP2UR UR4, UPR, URZ, 0x10 ;  /* 0x00000010ff047883 */ /* 0x000fcc0008000000 */
[----:B------:R-:W-:Y:S01]  /*0460*/  MOV R179, UR4 ;  /* 0x0000000400b37c02 */ /* 0x000fe20008000f00 */
[----:B------:R-:W-:Y:S06]  /*0470*/  BRA.U !UP4, `(.L_x_8) ;  /* 0x000000010c207547 */ /* 0x000fec000b800000 */
[----:B------:R-:W-:Y:S01]  /*0480*/  UISETP.NE.U32.AND UP2, UPT, UR8, URZ, UPT ;  /* 0x000000ff0800728c */ /* 0x000fe2000bf45070 */
[----:B-----5:R-:W-:Y:S01]  /*0490*/  FSETP.NEU.AND P0, PT, R73, RZ, PT ;  /* 0x000000ff4900720b */ /* 0x020fe20003f0d000 */
[----:B------:R-:W-:Y:S02]  /*04a0*/  USEL UR4, URZ, 0xffffffff, UP1 ;  /* 0xffffffffff047887 */ /* 0x000fe40008800000 */
[----:B------:R-:W-:-:S10]  /*04b0*/  UISETP.NE.AND.EX UP2, UPT, UR9, URZ, UPT, UP2 ;  /* 0x000000ff0900728c */ /* 0x000fd4000bf45320 */
[----:B------:R-:W-:Y:S01]  /*04c0*/  VOTEU.ANY UP0, P0 ;  /* 0x0000000000ff7886 */ /* 0x000fe20000000100 */
[----:B------:R-:W-:-:S04]  /*04d0*/  @!UP2 USEL UR4, URZ, 0xffffffff, UP0 ;  /* 0xffffffffff04a887 */ /* 0x000fc80008000000 */
[----:B------:R-:W-:-:S04]  /*04e0*/  ULOP3.LUT UR4, UR4, 0x1, URZ, 0xc0, !UPT ;  /* 0x0000000104047892 */ /* 0x000fc8000f8ec0ff */
[----:B------:R-:W-:-:S11]  /*04f0*/  UISETP.NE.U32.AND UP3, UPT, UR4, 0x1, UPT ;  /* 0x000000010400788c */ /* 0x000fd6000bf65070 */
.L_x_8:
[----:B-1----:R-:W1:Y:S01]  /*0500*/  SHFL.IDX PT, R2, R170, RZ, 0x1f ;  /* 0x00001fffaa027589 */ /* 0x002e6200000e0000 */
[----:B------:R-:W-:-:S04]  /*0510*/  UISETP.NE.AND UP0, UPT, UR18, 0x2, UPT ;  /* 0x000000021200788c */ /* 0x000fc8000bf05270 */
[----:B------:R-:W-:Y:S01]  /*0520*/  USEL UR52, URZ, 0x1, UP0 ;  /* 0x00000001ff347887 */ /* 0x000fe20008000000 */
[----:B-1----:R-:W-:-:S13]  /*0530*/  ISETP.NE.AND P0, PT, R2, RZ, PT ;  /* 0x000000ff0200720c */ /* 0x002fda0003f05270 */
[----:B------:R-:W-:Y:S05]  /*0540*/  @P0 BRA `(.L_x_9) ;  /* 0x0000000000940947 */ /* 0x000fea0003800000 */
[----:B------:R-:W-:Y:S01]  /*0550*/  ELECT P0, URZ, PT ;  /* 0x0000000000ff782f */ /* 0x000fe20003800000 */
[----:B------:R-:W-:-:S12]  /*0560*/  BSSY.RECONVERGENT B0, `(.L_x_9) ;  /* 0x0000023000007945 */ /* 0x000fd80003800200 */
[----:B------:R-:W-:Y:S05]  /*0570*/  @!P0 BRA `(.L_x_10) ;  /* 0x0000000000848947 */ /* 0x000fea0003800000 */
[----:B------:R-:W1:Y:S01]  /*0580*/  S2UR UR4, SR_CgaCtaId ;  /* 0x00000000000479c3 */ /* 0x000e620000008800 */
[----:B------:R-:W-:Y:S01]  /*0590*/  UMOV UR5, 0x400 ;  /* 0x0000040000057882 */ /* 0x000fe20000000000 */
[----:B------:R-:W-:Y:S02]  /*05a0*/  UMOV UR6, 0x1 ;  /* 0x0000000100067882 */ /* 0x000fe40000000000 */
[----:B------:R-:W-:-:S04]  /*05b0*/  UIADD3 UR6, UPT, UPT, -UR6, 0x100000, URZ ;  /* 0x0010000006067890 */ /* 0x000fc8000fffe1ff */
[----:B------:R-:W-:Y:S02]  /*05c0*/  USHF.L.U32 UR7, UR6, 0xb, URZ ;  /* 0x0000000b06077899 */ /* 0x000fe400080006ff */
[----:B------:R-:W-:Y:S02]  /*05d0*/  USHF.L.U32 UR6, UR6, 0x1, URZ ;  /* 0x0000000106067899 */ /* 0x000fe400080006ff */
[----:B-1----:R-:W-:Y:S01]  /*05e0*/  ULEA UR4, UR4, UR5, 0x18 ;  /* 0x0000000504047291 */ /* 0x002fe2000f8ec0ff */
[----:B------:R-:W1:Y:S11]  /*05f0*/  FENCE.VIEW.ASYNC.S ;  /* 0x00000000000073c6 */ /* 0x000e760000000000 */
[----:B-1----:R1:W3:Y:S01]  /*0600*/  SYNCS.EXCH.64 URZ, [UR4], UR6 ;  /* 0x0000000604ff75b2 */ /* 0x0022e20008000100 */
[----:B------:R1:W4:Y:S01]  /*0610*/  SYNCS.EXCH.64 URZ, [UR4+0x60], UR6 ;  /* 0x0000600604ff75b2 */ /* 0x0003220008000100 */
[----:B------:R1:W1:Y:S01]  /*0620*/  SYNCS.EXCH.64 URZ, [UR4+0x8], UR6 ;  /* 0x0000080604ff75b2 */ /* 0x0002620008000100 */
        /* <DEDUP_REMOVED lines=21> */
[----:B---3--:R-:W-:Y:S01]  /*0780*/  NOP ;  /* 0x0000000000007918 */ /* 0x008fe20000000000 */
.L_x_10:
[----:B-1----:R-:W-:Y:S05]  /*0790*/  BSYNC.RECONVERGENT B0 ;  /* 0x0000000000007941 */ /* 0x002fea0003800200 */
.L_x_9:
[----:B------:R-:W1:Y:S01]  /*07a0*/  SHFL.IDX PT, R2, R170, RZ, 0x1f ;  /* 0x00001fffaa027589 */ /* 0x000e6200000e0000 */
[----:B------:R-:W-:Y:S01]  /*07b0*/  NOP ;  /* 0x0000000000007918 */ /* 0x000fe20000000000 */
[----:B-1----:R-:W-:-:S13]  /*07c0*/  ISETP.NE.AND P0, PT, R2, 0x1, PT ;  /* 0x000000010200780c */ /* 0x002fda0003f05270 */
[----:B------:R-:W-:Y:S05]  /*07d0*/  @P0 BRA `(.L_x_11) ;  /* 0x0000000000480947 */ /* 0x000fea0003800000 */
[----:B------:R-:W1:Y:S01]  /*07e0*/  S2UR UR4, SR_CgaCtaId ;  /* 0x00000000000479c3 */ /* 0x000e620000008800 */
[----:B------:R-:W-:Y:S01]  /*07f0*/  UMOV UR5, 0x400 ;  /* 0x0000040000057882 */ /* 0x000fe20000000000 */
[----:B------:R-:W-:Y:S01]  /*0800*/  UMOV UR8, 0x20 ;  /* 0x0000002000087882 */ /* 0x000fe20000000000 */
[----:B------:R-:W-:Y:S01]  /*0810*/  UMOV UR6, 0x80 ;  /* 0x0000008000067882 */ /* 0x000fe20000000000 */
[----:B------:R-:W-:-:S04]  /*0820*/  UIADD3 UR8, UPT, UPT, -UR8, 0x100000, URZ ;  /* 0x0010000008087890 */ /* 0x000fc8000fffe1ff */
[----:B------:R-:W-:Y:S02]  /*0830*/  USHF.L.U32 UR9, UR8, 0xb, URZ ;  /* 0x0000000b08097899 */ /* 0x000fe400080006ff */
[----:B------:R-:W-:Y:S02]  /*0840*/  USHF.L.U32 UR8, UR8, 0x1, URZ ;  /* 0x0000000108087899 */ /* 0x000fe400080006ff */
[----:B------:R-:W-:-:S04]  /*0850*/  UIADD3 UR6, UPT, UPT, -UR6, 0x100000, URZ ;  /* 0x0010000006067890 */ /* 0x000fc8000fffe1ff */
[----:B------:R-:W-:Y:S02]  /*0860*/  USHF.L.U32 UR7, UR6, 0xb, URZ ;  /* 0x0000000b06077899 */ /* 0x000fe400080006ff */
[----:B------:R-:W-:Y:S01]  /*0870*/  USHF.L.U32 UR6, UR6, 0x1, URZ ;  /* 0x0000000106067899 */ /* 0x000fe200080006ff */
[----:B------:R-:W-:Y:S01]  /*0880*/  ELECT P0, URZ, PT ;  /* 0x0000000000ff782f */ /* 0x000fe20003800000 */
[----:B-1----:R-:W-:Y:S01]  /*0890*/  ULEA UR4, UR4, UR5, 0x18 ;  /* 0x0000000504047291 */ /* 0x002fe2000f8ec0ff */
[----:B------:R-:W1:Y:S11]  /*08a0*/  FENCE.VIEW.ASYNC.S ;  /* 0x00000000000073c6 */ /* 0x000e760000000000 */
[----:B-1----:R1:W3:Y:S01]  /*08b0*/  SYNCS.EXCH.64 URZ, [UR4+0xc0], UR8 ;  /* 0x0000c00804ff75b2 */ /* 0x0022e20008000100 */
[----:B------:R1:W1:Y:S01]  /*08c0*/  SYNCS.EXCH.64 URZ, [UR4+0xd0], UR6 ;  /* 0x0000d00604ff75b2 */ /* 0x0002620008000100 */
[----:B------:R1:W1:Y:S01]  /*08d0*/  SYNCS.EXCH.64 URZ, [UR4+0xc8], UR8 ;  /* 0x0000c80804ff75b2 */ /* 0x0002620008000100 */
[----:B------:R1:W1:Y:S01]  /*08e0*/  SYNCS.EXCH.64 URZ, [UR4+0xd8], UR6 ;  /* 0x0000d80604ff75b2 */ /* 0x0002620008000100 */
[----:B------:R-:W-:Y:S01]  /*08f0*/  NOP ;  /* 0x0000000000007918 */ /* 0x000fe20000000000 */
.L_x_11:
[----:B------:R-:W2:Y:S01]  /*0900*/  SHFL.IDX PT, R2, R170, RZ, 0x1f ;  /* 0x00001fffaa027589 */ /* 0x000ea200000e0000 */
[----:B------:R-:W-:Y:S01]  /*0910*/  NOP ;  /* 0x0000000000007918 */ /* 0x000fe20000000000 */
[----:B--2---:R-:W-:-:S13]  /*0920*/  ISETP.NE.AND P0, PT, R2, 0x3, PT ;  /* 0x000000030200780c */ /* 0x004fda0003f05270 */
[----:B------:R-:W-:Y:S05]  /*0930*/  @P0 BRA `(.L_x_12) ;  /* 0x0000000000300947 */ /* 0x000fea0003800000 */
[----:B-1----:R-:W1:Y:S01]  /*0940*/  S2UR UR6, SR_CgaCtaId ;  /* 0x00000000000679c3 */ /* 0x002e620000008800 */
[----:B------:R-:W-:Y:S01]  /*0950*/  UMOV UR4, 0x400 ;  /* 0x0000040000047882 */ /* 0x000fe20000000000 */
[----:B------:R-:W-:Y:S01]  /*0960*/  UMOV UR5, 0x20 ;  /* 0x0000002000057882 */ /* 0x000fe20000000000 */
[----:B------:R-:W-:Y:S01]  /*0970*/  ELECT P0, URZ, PT ;  /* 0x0000000000ff782f */ /* 0x000fe20003800000 */
[----:B-1----:R-:W-:Y:S02]  /*0980*/  ULEA UR6, UR6, UR4, 0x18 ;  /* 0x0000000406067291 */ /* 0x002fe4000f8ec0ff */
[----:B------:R-:W-:-:S04]  /*0990*/  UIADD3 UR4, UPT, UPT, -UR5, 0x100000, URZ ;  /* 0x0010000005047890 */ /* 0x000fc8000fffe1ff */
[----:B------:R-:W-:Y:S02]  /*09a0*/  USHF.L.U32 UR5, UR4, 0xb, URZ ;  /* 0x0000000b04057899 */ /* 0x000fe400080006ff */
[----:B------:R-:W-:Y:S01]  /*09b0*/  USHF.L.U32 UR4, UR4, 0x1, URZ ;  /* 0x0000000104047899 */ /* 0x000fe200080006ff */
[----:B------:R-:W1:Y:S11]  /*09c0*/  FENCE.VIEW.ASYNC.S ;  /* 0x00000000000073c6 */ /* 0x000e760000000000 */
[----:B-1----:R2:W1:Y:S01]  /*09d0*/  SYNCS.EXCH.64 URZ, [UR6+0xe0], UR4 ;  /* 0x0000e00406ff75b2 */ /* 0x0024620008000100 */
[----:B------:R2:W1:Y:S02]  /*09e0*/  SYNCS.EXCH.64 URZ, [UR6+0xe8], UR4 ;  /* 0x0000e80406ff75b2 */ /* 0x0004640008000100 */
[----:B--2---:R-:W-:Y:S01]  /*09f0*/  NOP ;  /* 0x0000000000007918 */ /* 0x004fe20000000000 */
.L_x_12:
[----:B------:R-:W2:Y:S01]  /*0a00*/  SHFL.IDX PT, R2, R170, RZ, 0x1f ;  /* 0x00001fffaa027589 */ /* 0x000ea200000e0000 */
[----:B------:R-:W-:Y:S01]  /*0a10*/  NOP ;  /* 0x0000000000007918 */ /* 0x000fe20000000000 */
[----:B--2---:R-:W-:-:S13]  /*0a20*/  ISETP.NE.AND P0, PT, R2, 0x4, PT ;  /* 0x000000040200780c */ /* 0x004fda0003f05270 */
[----:B------:R-:W-:Y:S05]  /*0a30*/  @P0 BRA `(.L_x_13) ;  /* 0x0000000000440947 */ /* 0x000fea0003800000 */
[----:B-1----:R-:W1:Y:S01]  /*0a40*/  S2UR UR6, SR_CgaCtaId ;  /* 0x00000000000679c3 */ /* 0x002e620000008800 */
[----:B------:R-:W-:Y:S01]  /*0a50*/  UMOV UR4, 0x100 ;  /* 0x0000010000047882 */ /* 0x000fe20000000000 */
[----:B------:R-:W-:Y:S01]  /*0a60*/  UMOV UR5, 0x400 ;  /* 0x0000040000057882 */ /* 0x000fe20000000000 */
[----:B------:R-:W-:Y:S01]  /*0a70*/  USEL UR4, UR4, 0xe0, UP3 ;  /* 0x000000e004047887 */ /* 0x000fe20009800000 */
[----:B------:R-:W-:Y:S01]  /*0a80*/  UMOV UR8, 0x1 ;  /* 0x0000000100087882 */ /* 0x000fe20000000000 */
[----:B------:R-:W-:Y:S01]  /*0a90*/  ELECT P0, URZ, PT ;  /* 0x0000000000ff782f */ /* 0x000fe20003800000 */
[----:B------:R-:W-:-:S04]  /*0aa0*/  UIADD3 UR8, UPT, UPT, -UR8, 0x100000, URZ ;  /* 0x0010000008087890 */ /* 0x000fc8000fffe1ff */
[----:B------:R-:W-:Y:S02]  /*0ab0*/  USHF.L.U32 UR9, UR8, 0xb, URZ ;  /* 0x0000000b08097899 */ /* 0x000fe400080006ff */
[----:B------:R-:W-:Y:S02]  /*0ac0*/  USHF.L.U32 UR8, UR8, 0x1, URZ ;  /* 0x0000000108087899 */ /* 0x000fe400080006ff */
[----:B-1----:R-:W-:Y:S02]  /*0ad0*/  ULEA UR6, UR6, UR5, 0x18 ;  /* 0x0000000506067291 */ /* 0x002fe4000f8ec0ff */
[----:B------:R-:W-:-:S04]  /*0ae0*/  UIADD3 UR4, UPT, UPT, -UR4, 0x100000, URZ ;  /* 0x0010000004047890 */ /* 0x000fc8000fffe1ff */
[----:B------:R-:W-:Y:S02]  /*0af0*/  USHF.L.U32 UR5, UR4, 0xb, URZ ;  /* 0x0000000b04057899 */ /* 0x000fe400080006ff */
[----:B------:R-:W-:Y:S01]  /*0b00*/  USHF.L.U32 UR4, UR4, 0x1, URZ ;  /* 0x0000000104047899 */ /* 0x000fe200080006ff */
[----:B------:R-:W1:Y:S03]  /*0b10*/  FENCE.VIEW.ASYNC.S ;  /* 0x00000000000073c6 */ /* 0x000e660000000000 */
[----:B-1----:R2:W1:Y:S08]  /*0b20*/  SYNCS.EXCH.64 URZ, [UR6+0xf0], UR8 ;  /* 0x0000f00806ff75b2 */ /* 0x0024700008000100 */
[----:B------:R2:W1:Y:S02]  /*0b30*/  SYNCS.EXCH.64 URZ, [UR6+0xf8], UR4 ;  /* 0x0000f80406ff75b2 */ /* 0x0004640008000100 */
[----:B--2---:R-:W-:Y:S01]  /*0b40*/  NOP ;  /* 0x0000000000007918 */ /* 0x004fe20000000000 */
.L_x_13:
[----:B------:R-:W2:Y:S01]  /*0b50*/  SHFL.IDX PT, R2, R170, RZ, 0x1f ;  /* 0x00001fffaa027589 */ /* 0x000ea200000e0000 */
[----:B------:R-:W1:Y:S01]  /*0b60*/  S2UR UR50, SR_CTAID.X ;  /* 0x00000000003279c3 */ /* 0x000e620000002500 */
[----:B------:R-:W-:-:S07]  /*0b70*/  NOP ;  /* 0x0000000000007918 */ /* 0x000fce0000000000 */
[----:B------:R-:W1:Y:S01]  /*0b80*/  S2UR UR24, SR_CTAID.Y ;  /* 0x00000000001879c3 */ /* 0x000e620000002600 */
[----:B--2---:R-:W-:-:S13]  /*0b90*/  ISETP.NE.AND P0, PT, R2, 0x5, PT ;  /* 0x000000050200780c */ /* 0x004fda0003f05270 */
[----:B-1----:R-:W-:Y:S05]  /*0ba0*/  @P0 BRA `(.L_x_14) ;  /* 0x0000000000480947 */ /* 0x002fea0003800000 */
        /* <DEDUP_REMOVED lines=13> */
[----:B-1----:R1:W2:Y:S01]  /*0c80*/  SYNCS.EXCH.64 URZ, [UR4+0x100], UR8 ;  /* 0x0001000804ff75b2 */ /* 0x0022a20008000100 */
[----:B------:R1:W1:Y:S01]  /*0c90*/  SYNCS.EXCH.64 URZ, [UR4+0x110], UR6 ;  /* 0x0001100604ff75b2 */ /* 0x0002620008000100 */
[----:B------:R1:W1:Y:S01]  /*0ca0*/  SYNCS.EXCH.64 URZ, [UR4+0x108], UR8 ;  /* 0x0001080804ff75b2 */ /* 0x0002620008000100 */
[----:B------:R1:W1:Y:S01]  /*0cb0*/  SYNCS.EXCH.64 URZ, [UR4+0x118], UR6 ;  /* 0x0001180604ff75b2 */ /* 0x0002620008000100 */
[----:B------:R-:W-:Y:S01]  /*0cc0*/  NOP ;  /* 0x0000000000007918 */ /* 0x000fe20000000000 */
.L_x_14:
[----:B------:R-:W-:-:S05]  /*0cd0*/  CS2R.32 R160, SR_CgaSize ;  /* 0x0000000000a07805 */ /* 0x000fca0000008a00 */
[----:B------:R-:W-:-:S05]  /*0ce0*/  IMAD R160, R160, -0xa0, RZ ;  /* 0xffffff60a0a07824 */ /* 0x000fca00078e02ff */
[----:B------:R-:W-:-:S14]  /*0cf0*/  R2UR UR5, R160 ;  /* 0x00000000a00572ca */ /* 0x000fdc00000e0000 */
[----:B------:R-:W3:Y:S01]  /*0d00*/  LDCU UR5, c[0x0][UR5+0x2b0] ;  /* 0x00005600050577ac */ /* 0x000ee20008000800 */
[----:B------:R-:W-:Y:S02]  /*0d10*/  I2FP.F32.U32 R5, UR50 ;  /* 0x0000003200057c45 */ /* 0x000fe40008201000 */
[----:B------:R-:W-:-:S05]  /*0d20*/  CS2R.32 R3, SR_CgaSize ;  /* 0x0000000000037805 */ /* 0x000fca0000008a00 */
[----:B------:R-:W-:-:S06]  /*0d30*/  IMAD R3, R3, -0xa0, RZ ;  /* 0xffffff6003037824 */ /* 0x000fcc00078e02ff */
[----:B------:R-:W4:Y:S01]  /*0d40*/  LDC R3, c[0x0][R3+0x2a0] ;  /* 0x0000a80003037b82 */ /* 0x000f220000000800 */
[----:B------:R-:W-:Y:S02]  /*0d50*/  I2FP.F32.U32 R4, UR24 ;  /* 0x0000001800047c45 */ /* 0x000fe40008201000 */
[----:B------:R-:W-:-:S05]  /*0d60*/  CS2R.32 R160, SR_CgaSize ;  /* 0x0000000000a07805 */ /* 0x000fca0000008a00 */
[----:B------:R-:W-:-:S05]  /*0d70*/  IMAD R160, R160, -0xa0, RZ ;  /* 0xffffff60a0a07824 */ /* 0x000fca00078e02ff */
[----:B-1----:R-:W-:-:S14]  /*0d80*/  R2UR UR4, R160 ;  /* 0x00000000a00472ca */ /* 0x002fdc00000e0000 */
[----:B------:R-:W1:Y:S01]  /*0d90*/  LDCU UR4, c[0x0][UR4+0x2b4] ;  /* 0x00005680040477ac */ /* 0x000e620008000800 */
[----:B------:R-:W-:Y:S01]  /*0da0*/  NOP ;  /* 0x0000000000007918 */ /* 0x000fe20000000000 */
[----:B------:R-:W2:Y:S01]  /*0db0*/  LDCU UR19, c[0x0][0xc24] ;  /* 0x00018480ff1377ac */ /* 0x000ea20008000800 */
[----:B------:R-:W-:-:S05]  /*0dc0*/  CS2R.32 R2, SR_CgaSize ;  /* 0x0000000000027805 */ /* 0x000fca0000008a00 */
[----:B------:R-:W-:-:S06]  /*0dd0*/  IMAD R2, R2, -0xa0, RZ ;  /* 0xffffff6002027824 */ /* 0x000fcc00078e02ff */
[----:B------:R-:W4:Y:S01]  /*0de0*/  LDC R2, c[0x0][R2+0x2a4] ;  /* 0x0000a90002027b82 */ /* 0x000f220000000800 */
[----:B---3--:R-:W-:-:S07]  /*0df0*/  FMUL R5, R5, UR5 ;  /* 0x0000000505057c20 */ /* 0x008fce0008400000 */
[----:B------:R-:W3:Y:S01]  /*0e00*/  S2UR UR51, SR_CTAID.Z ;  /* 0x00000000003379c3 */ /* 0x000ee20000002700 */
[----:B-1----:R-:W-:Y:S01]  /*0e10*/  FMUL R4, R4, UR4 ;  /* 0x0000000404047c20 */ /* 0x002fe20008400000 */
[----:B------:R-:W1:Y:S01]  /*0e20*/  F2I.U32.TRUNC.NTZ R160, R5 ;  /* 0x0000000500a07305 */ /* 0x000e62000020f000 */
[----:B--2---:R-:W-:-:S07]  /*0e30*/  UISETP.GE.AND UP0, UPT, UR19, 0x1, UPT ;  /* 0x000000011300788c */ /* 0x004fce000bf06270 */
[----:B------:R-:W2:Y:S01]  /*0e40*/  F2I.U32.TRUNC.NTZ R135, R4 ;  /* 0x0000000400877305 */ /* 0x000ea2000020f000 */
[----:B-1----:R-:W-:-:S05]  /*0e50*/  IADD3 R160, PT, PT, -R160, RZ, RZ ;  /* 0x000000ffa0a07210 */ /* 0x002fca0007ffe1ff */
[----:B----4-:R-:W-:Y:S01]  /*0e60*/  IMAD R160, R3, R160, UR50 ;  /* 0x0000003203a07e24 */ /* 0x010fe2000f8e02a0 */
[----:B--2---:R-:W-:-:S05]  /*0e70*/  IADD3 R135, PT, PT, -R135, RZ, RZ ;  /* 0x000000ff87877210 */ /* 0x004fca0007ffe1ff */
[----:B------:R-:W-:Y:S01]  /*0e80*/  IMAD R135, R2, R135, UR24 ;  /* 0x0000001802877e24 */ /* 0x000fe2000f8e0287 */
[----:B------:R-:W-:Y:S06]  /*0e90*/  BAR.SYNC.DEFER_BLOCKING 0x0 ;  /* 0x0000000000007b1d */ /* 0x000fec0000010000 */
[----:B---3--:R-:W-:Y:S05]  /*0ea0*/  BRA.U !UP0, `(.L_x_15) ;  /* 0x0000000108d47547 */ /* 0x008fea000b800000 */
[----:B------:R-:W1:Y:S01]  /*0eb0*/  LDCU.128 UR20, c[0x0][0xc10] ;  /* 0x00018200ff1477ac */ /* 0x000e620008000c00 */
[----:B------:R-:W2:Y:S01]  /*0ec0*/  LDCU UR6, c[0x0][0x370] ;  /* 0x00006e00ff0677ac */ /* 0x000ea20008000800 */
[----:B------:R-:W3:Y:S01]  /*0ed0*/  LDCU UR4, c[0x0][0x374] ;  /* 0x00006e80ff0477ac */ /* 0x000ee20008000800 */
[----:B------:R-:W4:Y:S01]  /*0ee0*/  LDCU UR25, c[0x0][0xc0c] ;  /* 0x00018180ff1977ac */ /* 0x000f220008000800 */
[----:B------:R-:W4:Y:S01]  /*0ef0*/  LDCU UR5, c[0x0][0xc20] ;  /* 0x00018400ff0577ac */ /* 0x000f220008000800 */
[----:B------:R-:W4:Y:S01]  /*0f00*/  LDCU.64 UR16, c[0x0][0xc28] ;  /* 0x00018500ff1077ac */ /* 0x000f220008000a00 */
[----:B-1----:R-:W-:Y:S02]  /*0f10*/  UISETP.NE.AND UP0, UPT, UR22, 0x1, UPT ;  /* 0x000000011600788c */ /* 0x002fe4000bf05270 */
[----:B---3--:R-:W-:Y:S02]  /*0f20*/  UIMAD.WIDE.U32 UR8, UR4, UR23, URZ ;  /* 0x00000017040872a5 */ /* 0x008fe4000f8e00ff */
[----:B--2---:R-:W-:-:S02]  /*0f30*/  UIMAD.WIDE.U32 UR10, UR6, UR20, URZ ;  /* 0x00000014060a72a5 */ /* 0x004fc4000f8e00ff */
[----:B----4-:R-:W-:Y:S02]  /*0f40*/  UISETP.NE.AND UP2, UPT, UR25, 0x1, UPT ;  /* 0x000000011900788c */ /* 0x010fe4000bf45270 */
[----:B------:R-:W-:Y:S01]  /*0f50*/  UISETP.NE.AND UP4, UPT, UR19, 0x1, UPT ;  /* 0x000000011300788c */ /* 0x000fe2000bf85270 */
[----:B------:R-:W-:Y:S02]  /*0f60*/  UMOV UR8, UR9 ;  /* 0x0000000900087c82 */ /* 0x000fe40008000000 */
[----:B------:R-:W-:Y:S01]  /*0f70*/  UMOV UR10, UR11 ;  /* 0x0000000b000a7c82 */ /* 0x000fe20008000000 */
[----:B------:R-:W-:Y:S02]  /*0f80*/  @UP0 USHF.R.U32.HI UR4, URZ, UR5, UR8 ;  /* 0x00000005ff040299 */ /* 0x000fe40008011608 */
[----:B------:R-:W-:Y:S02]  /*0f90*/  UIMAD.WIDE.U32 UR12, UR24, UR23, URZ ;  /* 0x00000017180c72a5 */ /* 0x000fe4000f8e00ff */
[----:B------:R-:W-:-:S02]  /*0fa0*/  UIMAD.WIDE.U32 UR8, UR4, UR16, URZ ;  /* 0x00000010040872a5 */ /* 0x000fc4000f8e00ff */
[----:B------:R-:W-:Y:S02]  /*0fb0*/  @UP2 USHF.R.U32.HI UR6, URZ, UR21, UR10 ;  /* 0x00000015ff062299 */ /* 0x000fe4000801160a */
[----:B------:R-:W-:Y:S02]  /*0fc0*/  UIMAD.WIDE.U32 UR14, UR50, UR20, URZ ;  /* 0x00000014320e72a5 */ /* 0x000fe4000f8e00ff */
[----:B------:R-:W-:Y:S01]  /*0fd0*/  UIMAD.WIDE.U32 UR10, UR6, UR16, URZ ;  /* 0x00000010060a72a5 */ /* 0x000fe2000f8e00ff */
[----:B------:R-:W-:Y:S01]  /*0fe0*/  UMOV UR12, UR13 ;  /* 0x0000000d000c7c82 */ /* 0x000fe20008000000 */
[----:B------:R-:W-:Y:S01]  /*0ff0*/  UMOV UR8, UR9 ;  /* 0x0000000900087c82 */ /* 0x000fe20008000000 */
[----:B------:R-:W-:Y:S02]  /*1000*/  USHF.R.U32.HI UR12, URZ, UR5, UR12 ;  /* 0x00000005ff0c7299 */ /* 0x000fe4000801160c */
[----:B------:R-:W-:Y:S01]  /*1010*/  @UP4 USHF.R.U32.HI UR4, URZ, UR17, UR8 ;  /* 0x00000011ff044299 */ /* 0x000fe20008011608 */
[----:B------:R-:W-:Y:S01]  /*1020*/  UMOV UR14, UR15 ;  /* 0x0000000f000e7c82 */ /* 0x000fe20008000000 */
[----:B------:R-:W-:Y:S01]  /*1030*/  UMOV UR10, UR11 ;  /* 0x0000000b000a7c82 */ /* 0x000fe20008000000 */
[----:B------:R-:W-:-:S02]  /*1040*/  USHF.R.U32.HI UR14, URZ, UR21, UR14 ;  /* 0x00000015ff0e7299 */ /* 0x000fc4000801160e */
[----:B------:R-:W-:Y:S02]  /*1050*/  USEL UR5, UR24, UR12, !UP0 ;  /* 0x0000000c18057287 */ /* 0x000fe4000c000000 */
[----:B------:R-:W-:Y:S02]  /*1060*/  @UP4 USHF.R.U32.HI UR6, URZ, UR17, UR10 ;  /* 0x00000011ff064299 */ /* 0x000fe4000801160a */
[----:B------:R-:W-:Y:S02]  /*1070*/  UIMAD UR7, UR4, UR19, URZ ;  /* 0x00000013040772a4 */ /* 0x000fe4000f8e02ff */
[----:B------:R-:W-:Y:S02]  /*1080*/  USEL UR4, UR50, UR14, !UP2 ;  /* 0x0000000e32047287 */ /* 0x000fe4000d000000 */
[----:B------:R-:W-:Y:S02]  /*1090*/  UIMAD UR10, UR6, UR19, URZ ;  /* 0x00000013060a72a4 */ /* 0x000fe4000f8e02ff */
[----:B------:R-:W-:-:S02]  /*10a0*/  UISETP.GE.AND UP0, UPT, UR5, UR7, UPT ;  /* 0x000000070500728c */ /* 0x000fc4000bf06270 */
[----:B------:R-:W-:Y:S02]  /*10b0*/  UIMAD.WIDE.U32 UR8, UR5, UR16, URZ ;  /* 0x00000010050872a5 */ /* 0x000fe4000f8e00ff */
[----:B------:R-:W-:Y:S02]  /*10c0*/  UISETP.GE.OR UP0, UPT, UR4, UR10, UP0 ;  /* 0x0000000a0400728c */ /* 0x000fe40008706670 */
[----:B------:R-:W-:Y:S02]  /*10d0*/  UIMAD.WIDE.U32 UR10, UR4, UR16, URZ ;  /* 0x00000010040a72a5 */ /* 0x000fe4000f8e00ff */
[----:B------:R-:W-:Y:S01]  /*10e0*/  UIADD3 UR10, UPT, UPT, -UR4, URZ, URZ ;  /* 0x000000ff040a7290 */ /* 0x000fe2000fffe1ff */
[----:B------:R-:W-:Y:S01]  /*10f0*/  UMOV UR8, UR9 ;  /* 0x0000000900087c82 */ /* 0x000fe20008000000 */
[----:B------:R-:W-:Y:S02]  /*1100*/  UIADD3 UR9, UPT, UPT, -UR5, URZ, URZ ;  /* 0x000000ff05097290 */ /* 0x000fe4000fffe1ff */
[----:B------:R-:W-:-:S03]  /*1110*/  USHF.R.U32.HI UR8, URZ, UR17, UR8 ;  /* 0x00000011ff087299 */ /* 0x000fc60008011608 */
[----:B------:R-:W-:Y:S01]  /*1120*/  @!UP0 UMOV UR7, UR11 ;  /* 0x0000000b00078c82 */ /* 0x000fe20008000000 */
[----:B------:R-:W-:Y:S02]  /*1130*/  UIMAD UR24, UR22, UR9, UR24 ;  /* 0x00000009161872a4 */ /* 0x000fe4000f8e0218 */
[----:B------:R-:W-:Y:S02]  /*1140*/  USEL UR8, UR5, UR8, !UP4 ;  /* 0x0000000805087287 */ /* 0x000fe4000e000000 */
[----:B------:R-:W-:Y:S02]  /*1150*/  @!UP0 USHF.R.U32.HI UR7, URZ, UR17, UR7 ;  /* 0x00000011ff078299 */ /* 0x000fe40008011607 */
[----:B------:R-:W-:Y:S02]  /*1160*/  UIADD3 UR9, UPT, UPT, -UR8, URZ, URZ ;  /* 0x000000ff08097290 */ /* 0x000fe4000fffe1ff */
[----:B------:R-:W-:Y:S02]  /*1170*/  @!UP0 USEL UR7, UR4, UR7, !UP4 ;  /* 0x0000000704078287 */ /* 0x000fe4000e000000 */
[----:B------:R-:W-:-:S02]  /*1180*/  UIMAD UR9, UR19, UR9, UR5 ;  /* 0x00000009130972a4 */ /* 0x000fc4000f8e0205 */
[----:B------:R-:W-:Y:S02]  /*1190*/  @!UP0 UIADD3 UR8, UPT, UPT, UR8, -UR7, URZ ;  /* 0x8000000708088290 */ /* 0x000fe4000fffe0ff */
[----:B------:R-:W-:Y:S02]  /*11a0*/  @!UP0 UIMAD UR7, UR9, UR6, UR7 ;  /* 0x00000006090782a4 */ /* 0x000fe4000f8e0207 */
[----:B------:R-:W-:Y:S02]  /*11b0*/  @!UP0 UIMAD UR5, UR8, UR19, UR4 ;  /* 0x00000013080582a4 */ /* 0x000fe4000f8e0204 */
[----:B------:R-:W-:Y:S02]  /*11c0*/  UIMAD UR6, UR25, UR10, UR50 ;  /* 0x0000000a190672a4 */ /* 0x000fe4000f8e0232 */
[----:B------:R-:W-:Y:S01]  /*11d0*/  UIMAD UR24, UR5, UR22, UR24 ;  /* 0x00000016051872a4 */ /* 0x000fe2000f8e0218 */
[----:B------:R-:W-:Y:S02]  /*11e0*/  @!UP0 UMOV UR4, UR7 ;  /* 0x0000000700048c82 */ /* 0x000fe40008000000 */
[----:B------:R-:W-:-:S12]  /*11f0*/  UIMAD UR50, UR4, UR25, UR6 ;  /* 0x00000019043272a4 */ /* 0x000fd8000f8e0206 */
.L_x_15:
[----:B------:R-:W1:Y:S02]  /*1200*/  LDCU UR4, c[0x0][0xc30] ;  /* 0x00018600ff0477ac */ /* 0x000e640008000800 */
[----:B-1----:R-:W-:-:S09]  /*1210*/  UISETP.NE.AND UP0, UPT, UR4, 0x1, UPT ;  /* 0x000000010400788c */ /* 0x002fd2000bf05270 */
[----:B------:R-:W-:Y:S05]  /*1220*/  BRA.U UP0, `(.L_x_16) ;  /* 0x0000000100447547 */ /* 0x000fea000b800000 */
[----:B------:R-:W1:Y:S01]  /*1230*/  LDCU.128 UR8, c[0x0][0xc10] ;  /* 0x00018200ff0877ac */ /* 0x000e620008000c00 */
[----:B------:R-:W2:Y:S01]  /*1240*/  LDCU UR12, c[0x0][0xc0c] ;  /* 0x00018180ff0c77ac */ /* 0x000ea20008000800 */
[----:B------:R-:W3:Y:S01]  /*1250*/  LDCU UR13, c[0x0][0xc20] ;  /* 0x00018400ff0d77ac */ /* 0x000ee20008000800 */
[----:B-1----:R-:W-:Y:S02]  /*1260*/  UIMAD.WIDE.U32 UR6, UR50, UR8, URZ ;  /* 0x00000008320672a5 */ /* 0x002fe4000f8e00ff */
[----:B------:R-:W-:Y:S02]  /*1270*/  UIMAD.WIDE.U32 UR4, UR24, UR11, URZ ;  /* 0x0000000b180472a5 */ /* 0x000fe4000f8e00ff */
[----:B--2---:R-:W-:Y:S02]  /*1280*/  UISETP.NE.AND UP2, UPT, UR12, 0x1, UPT ;  /* 0x000000010c00788c */ /* 0x004fe4000bf45270 */
[----:B------:R-:W-:Y:S01]  /*1290*/  UISETP.NE.AND UP0, UPT, UR10, 0x1, UPT ;  /* 0x000000010a00788c */ /* 0x000fe2000bf05270 */
[----:B------:R-:W-:-:S02]  /*12a0*/  UMOV UR6, UR7 ;  /* 0x0000000700067c82 */ /* 0x000fc40008000000 */
[----:B------:R-:W-:Y:S01]  /*12b0*/  UMOV UR4, UR5 ;  /* 0x0000000500047c82 */ /* 0x000fe20008000000 */
[----:B------:R-:W-:Y:S02]  /*12c0*/  USHF.R.U32.HI UR6, URZ, UR9, UR6 ;  /* 0x00000009ff067299 */ /* 0x000fe40008011606 */
[----:B---3--:R-:W-:Y:S02]  /*12d0*/  USHF.R.U32.HI UR4, URZ, UR13, UR4 ;  /* 0x0000000dff047299 */ /* 0x008fe40008011604 */
[----:B------:R-:W-:Y:S02]  /*12e0*/  USEL UR5, UR50, UR6, !UP2 ;  /* 0x0000000632057287 */ /* 0x000fe4000d000000 */
[----:B------:R-:W-:-:S04]  /*12f0*/  USEL UR4, UR24, UR4, !UP0 ;  /* 0x0000000418047287 */ /* 0x000fc8000c000000 */
[----:B------:R-:W-:Y:S02]  /*1300*/  UIADD3 UR6, UPT, UPT, UR5, -UR4, URZ ;  /* 0x8000000405067290 */ /* 0x000fe4000fffe0ff */
[----:B------:R-:W-:Y:S02]  /*1310*/  UIADD3 UR4, UPT, UPT, -UR5, UR4, URZ ;  /* 0x0000000405047290 */ /* 0x000fe4000fffe1ff */
[----:B------:R-:W-:Y:S02]  /*1320*/  UIMAD UR24, UR6, UR10, UR24 ;  /* 0x0000000a061872a4 */ /* 0x000fe4000f8e0218 */
[----:B------:R-:W-:-:S12]  /*1330*/  UIMAD UR50, UR4, UR12, UR50 ;  /* 0x0000000c043272a4 */ /* 0x000fd8000f8e0232 */
.L_x_16:
[----:B------:R-:W-:Y:S01]  /*1340*/  BAR.SYNC.DEFER_BLOCKING 0x0 ;  /* 0x0000000000007b1d */ /* 0x000fe20000010000 */
[----:B------:R-:W-:Y:S01]  /*1350*/  UISETP.NE.AND UP0, UPT, UR18, 0x2, UPT ;  /* 0x000000021200788c */ /* 0x000fe2000bf05270 */
[----:B------:R-:W-:Y:S02]  /*1360*/  ISETP.NE.OR P3, PT, R0, 0x2, !P3 ;  /* 0x000000020000780c */ /* 0x000fe40005f65670 */
[----:B------:R-:W-:Y:S02]  /*1370*/  LOP3.LUT R0, R166, 0x1f, RZ, 0xc0, !PT ;  /* 0x0000001fa6007812 */ /* 0x000fe400078ec0ff */
[----:B------:R-:W1:Y:S04]  /*1380*/  LDCU UR39, c[0x0][0xc24] ;  /* 0x00018480ff2777ac */ /* 0x000e680008000800 */
[----:B------:R-:W-:Y:S05]  /*1390*/  BRA.U UP0, `(.L_x_17) ;  /* 0x0000001d00707547 */ /* 0x000fea000b800000 */
[----:B------:R-:W2:Y:S01]  /*13a0*/  LDCU UR5, c[0x0][0x388] ;  /* 0x00007100ff0577ac */ /* 0x000ea20008000800 */
[----:B------:R-:W-:Y:S01]  /*13b0*/  PLOP3.LUT P1, PT, PT, PT, UP3, 0x80, 0x8 ;  /* 0x000000000008781c */ /* 0x000fe20003f2f038 */
[----:B------:R-:W-:Y:S01]  /*13c0*/  IMAD.MOV.U32 R2, RZ, RZ, RZ ;  /* 0x000000ffff027224 */ /* 0x000fe200078e00ff */
[----:B------:R-:W-:Y:S01]  /*13d0*/  ISETP.EQ.OR P2, PT, R0, RZ, P3 ;  /* 0x000000ff0000720c */ /* 0x000fe20001f42670 */
[----:B------:R-:W3:Y:S01]  /*13e0*/  LDCU UR8, c[0x0][0x38c] ;  /* 0x00007180ff0877ac */ /* 0x000ee20008000800 */
[----:B------:R-:W-:Y:S01]  /*13f0*/  PLOP3.LUT P1, PT, P1, PT, PT, 0x8, 0x80 ;  /* 0x000000000080781c */ /* 0x000fe20000f2e170 */
[----:B------:R-:W4:Y:S01]  /*1400*/  LDCU.64 UR6, c[0x0][0x390] ;  /* 0x00007200ff0677ac */ /* 0x000f220008000a00 */
[----:B------:R-:W1:Y:S01]  /*1410*/  LDCU UR53, c[0x0][0x370] ;  /* 0x00006e00ff3577ac */ /* 0x000e620008000800 */
[----:B------:R-:W1:Y:S01]  /*1420*/  LDCU.64 UR42, c[0x0][0x348] ;  /* 0x00006900ff2a77ac */ /* 0x000e620008000a00 */
[----:B--2---:R-:W-:Y:S01]  /*1430*/  UIADD3 UR5, UPT, UPT, UR5, 0x3f, URZ ;  /* 0x0000003f05057890 */ /* 0x004fe2000fffe0ff */
[----:B------:R-:W2:Y:S03]  /*1440*/  LDCU UR52, c[0x0][0x374] ;  /* 0x00006e80ff3477ac */ /* 0x000ea60008000800 */
[----:B------:R-:W-:Y:S01]  /*1450*/  USHF.R.S32.HI UR4, URZ, 0x1f, UR5 ;  /* 0x0000001fff047899 */ /* 0x000fe20008011405 */
[----:B------:R-:W-:Y:S01]  /*1460*/  UMOV UR26, 0x1 ;  /* 0x00000001001a7882 */ /* 0x000fe20000000000 */
[----:B------:R-:W-:-:S02]  /*1470*/  UMOV UR30, URZ ;  /* 0x000000ff001e7c82 */ /* 0x000fc40008000000 */
[----:B------:R-:W-:Y:S01]  /*1480*/  ULEA.HI UR4, UR4, UR5, URZ, 0x6 ;  /* 0x0000000504047291 */ /* 0x000fe2000f8f30ff */
[----:B------:R-:W-:Y:S01]  /*1490*/  UMOV UR31, URZ ;  /* 0x000000ff001f7c82 */ /* 0x000fe20008000000 */
[----:B------:R-:W-:Y:S02]  /*14a0*/  UMOV UR38, URZ ;  /* 0x000000ff00267c82 */ /* 0x000fe40008000000 */
[----:B------:R-:W-:-:S04]  /*14b0*/  USHF.R.S32.HI UR4, URZ, 0x6, UR4 ;  /* 0x00000006ff047899 */ /* 0x000fc80008011404 */
[----:B---3--:R-:W-:-:S04]  /*14c0*/  UIMAD UR4, UR4, UR8, URZ ;  /* 0x00000008040472a4 */ /* 0x008fc8000f8e02ff */
[----:B----4-:R-:W-:-:S04]  /*14d0*/  UIMAD UR4, UR4, UR6, URZ ;  /* 0x00000006040472a4 */ /* 0x010fc8000f8e02ff */
[----:B------:R-:W-:-:S04]  /*14e0*/  UIMAD UR54, UR4, UR7, URZ ;  /* 0x00000007043672a4 */ /* 0x000fc8000f8e02ff */
[----:B------:R-:W-:Y:S02]  /*14f0*/  UISETP.NE.AND UP1, UPT, UR54, URZ, UPT ;  /* 0x000000ff3600728c */ /* 0x000fe4000bf25270 */
[----:B------:R-:W-:-:S04]  /*1500*/  UISETP.LT.U32.AND UP0, UPT, UR54, 0xc, UPT ;  /* 0x0000000c3600788c */ /* 0x000fc8000bf01070 */
[----:B------:R-:W-:-:S04]  /*1510*/  USEL UR4, UR54, 0xc, UP0 ;  /* 0x0000000c36047887 */ /* 0x000fc80008000000 */
[----:B------:R-:W-:Y:S02]  /*1520*/  UIADD3 UR5, UPT, UPT, UR4, -0x1, URZ ;  /* 0xffffffff04057890 */ /* 0x000fe4000fffe0ff */
[----:B------:R-:W-:Y:S02]  /*1530*/  @!UP1 UIADD3 UR5, UPT, UPT, UR4, URZ, URZ ;  /* 0x000000ff04059290 */ /* 0x000fe4000fffe0ff */
[----:B------:R-:W-:Y:S02]  /*1540*/  UIADD3 UR51, UPT, UPT, UR54, -UR4, URZ ;  /* 0x8000000436337290 */ /* 0x000fe4000fffe0ff */
[----:B-12---:R-:W-:-:S12]  /*1550*/  UIADD3 UR55, UPT, UPT, UR5, 0x1, URZ ;  /* 0x0000000105377890 */ /* 0x006fd8000fffe0ff */
.L_x_33:
[----:B------:R-:W1:Y:S01]  /*1560*/  S2UR UR36, SR_CgaCtaId ;  /* 0x00000000002479c3 */ /* 0x000e620000008800 */
[----:B------:R-:W-:Y:S01]  /*1570*/  UMOV UR4, 0x400 ;  /* 0x0000040000047882 */ /* 0x000fe20000000000 */
[----:B------:R-:W-:Y:S01]  /*1580*/  MOV R0, UR26 ;  /* 0x0000001a00007c02 */ /* 0x000fe20008000f00 */
[----:B------:R-:W-:Y:S02]  /*1590*/  UISETP.NE.AND UP0, UPT, UR54, URZ, UPT ;  /* 0x000000ff3600728c */ /* 0x000fe4000bf05270 */
[----:B------:R-:W-:Y:S01]  /*15a0*/  USHF.L.U32 UR44, UR50, 0x7, URZ ;  /* 0x00000007322c7899 */ /* 0x000fe200080006ff */
[----:B------:R-:W-:Y:S01]  /*15b0*/  SHF.L.U32 R0, R0, 0x1f, RZ ;  /* 0x0000001f00007819 */ /* 0x000fe200000006ff */
[----:B------:R-:W-:Y:S01]  /*15c0*/  USHF.L.U32 UR18, UR24, 0x7, URZ ;  /* 0x0000000718127899 */ /* 0x000fe200080006ff */
[----:B------:R-:W-:Y:S01]  /*15d0*/  UMOV UR27, URZ ;  /* 0x000000ff001b7c82 */ /* 0x000fe20008000000 */
[----:B------:R-:W-:Y:S01]  /*15e0*/  UMOV UR22, URZ ;  /* 0x000000ff00167c82 */ /* 0x000fe20008000000 */
[----:B------:R-:W-:Y:S01]  /*15f0*/  UMOV UR21, URZ ;  /* 0x000000ff00157c82 */ /* 0x000fe20008000000 */
[----:B------:R-:W-:Y:S01]  /*1600*/  UMOV UR20, URZ ;  /* 0x000000ff00147c82 */ /* 0x000fe20008000000 */
[----:B-1----:R-:W-:-:S04]  /*1610*/  ULEA UR36, UR36, UR4, 0x18 ;  /* 0x0000000424247291 */ /* 0x002fc8000f8ec0ff */
[----:B------:R-:W-:-:S09]  /*1620*/  ULEA UR4, UR30, UR36, 0x3 ;  /* 0x000000241e047291 */ /* 0x000fd2000f8e18ff */
[----:B------:R1:W2:Y:S01]  /*1630*/  SYNCS.PHASECHK.TRANS64.TRYWAIT P0, [UR4+0x60], R0 ;  /* 0x00006000ff0075a7 */ /* 0x0002a20008001104 */
[----:B------:R-:W-:Y:S05]  /*1640*/  BRA.U !UP0, `(.L_x_18) ;  /* 0x0000000508947547 */ /* 0x000fea000b800000 */
[----:B------:R-:W3:Y:S01]  /*1650*/  LDCU.128 UR12, c[0x0][0x480] ;  /* 0x00009000ff0c77ac */ /* 0x000ee20008000c00 */
[----:B------:R-:W4:Y:S01]  /*1660*/  LDCU.128 UR8, c[0x0][0x490] ;  /* 0x00009200ff0877ac */ /* 0x000f220008000c00 */
[----:B------:R-:W1:Y:S01]  /*1670*/  LDCU.64 UR20, c[0x0][0x4c0] ;  /* 0x00009800ff1477ac */ /* 0x000e620008000a00 */
[----:B------:R-:W1:Y:S01]  /*1680*/  LDCU.64 UR16, c[0x0][0x4f0] ;  /* 0x00009e00ff1077ac */ /* 0x000e620008000a00 */
[----:B------:R-:W1:Y:S01]  /*1690*/  LDCU UR19, c[0x0][0x4c8] ;  /* 0x00009900ff1377ac */ /* 0x000e620008000800 */
[----:B---3--:R-:W-:Y:S02]  /*16a0*/  UIMAD.WIDE.U32 UR4, UR44, UR13, URZ ;  /* 0x0000000d2c0472a5 */ /* 0x008fe4000f8e00ff */
[----:B------:R-:W-:Y:S02]  /*16b0*/  UISETP.NE.AND UP0, UPT, UR12, 0x1, UPT ;  /* 0x000000010c00788c */ /* 0x000fe4000bf05270 */
[----:B------:R-:W-:Y:S01]  /*16c0*/  USHF.R.U32.HI UR5, URZ, UR14, UR5 ;  /* 0x0000000eff057299 */ /* 0x000fe20008011605 */
[----:B------:R-:W3:Y:S03]  /*16d0*/  LDCU UR45, c[0x0][0x38c] ;  /* 0x00007180ff2d77ac */ /* 0x000ee60008000800 */
[----:B------:R-:W-:-:S02]  /*16e0*/  USEL UR5, UR44, UR5, !UP0 ;  /* 0x000000052c057287 */ /* 0x000fc4000c000000 */
[----:B------:R-:W-:Y:S02]  /*16f0*/  UISETP.NE.AND UP0, UPT, UR15, 0x1, UPT ;  /* 0x000000010f00788c */ /* 0x000fe4000bf05270 */
[----:B----4-:R-:W-:Y:S01]  /*1700*/  UIMAD.WIDE.U32 UR6, UR5, UR8, URZ ;  /* 0x00000008050672a5 */ /* 0x010fe2000f8e00ff */
[----:B------:R-:W4:Y:S01]  /*1710*/  LDCU UR8, c[0x0][0x4a0] ;  /* 0x00009400ff0877ac */ /* 0x000f220008000800 */
[----:B------:R-:W1:Y:S05]  /*1720*/  LDCU UR23, c[0x0][0x4cc] ;  /* 0x00009980ff1777ac */ /* 0x000e6a0008000800 */
[----:B------:R-:W-:Y:S01]  /*1730*/  UMOV UR4, UR7 ;  /* 0x0000000700047c82 */ /* 0x000fe20008000000 */
[----:B------:R-:W1:Y:S01]  /*1740*/  LDCU.64 UR40, c[0x0][0x390] ;  /* 0x00007200ff2877ac */ /* 0x000e620008000a00 */
[----:B------:R-:W-:Y:S01]  /*1750*/  USHF.R.U32.HI UR4, URZ, UR9, UR4 ;  /* 0x00000009ff047299 */ /* 0x000fe20008011604 */
[----:B------:R-:W1:Y:S03]  /*1760*/  LDCU UR9, c[0x0][0x4ec] ;  /* 0x00009d80ff0977ac */ /* 0x000e660008000800 */
[----:B------:R-:W-:-:S02]  /*1770*/  USEL UR4, UR5, UR4, !UP0 ;  /* 0x0000000405047287 */ /* 0x000fc4000c000000 */
[----:B------:R-:W-:Y:S02]  /*1780*/  UISETP.NE.AND UP0, UPT, UR10, 0x1, UPT ;  /* 0x000000010a00788c */ /* 0x000fe4000bf05270 */
[----:B------:R-:W-:Y:S01]  /*1790*/  UIMAD.WIDE.U32 UR6, UR4, UR11, URZ ;  /* 0x0000000b040672a5 */ /* 0x000fe2000f8e00ff */
[----:B------:R-:W1:Y:S01]  /*17a0*/  LDCU.64 UR24, c[0x0][0x4d0] ;  /* 0x00009a00ff1877ac */ /* 0x000e620008000a00 */
[----:B------:R-:W-:-:S05]  /*17b0*/  UIADD3 UR38, UPT, UPT, UR55, UR31, URZ ;  /* 0x0000001f37267290 */ /* 0x000fca000fffe0ff */
[----:B------:R-:W-:Y:S01]  /*17c0*/  UMOV UR6, UR7 ;  /* 0x0000000700067c82 */ /* 0x000fe20008000000 */
[----:B------:R-:W-:Y:S02]  /*17d0*/  UIADD3 UR7, UPT, UPT, -UR4, URZ, URZ ;  /* 0x000000ff04077290 */ /* 0x000fe4000fffe1ff */
[----:B----4-:R-:W-:Y:S02]  /*17e0*/  USHF.R.U32.HI UR6, URZ, UR8, UR6 ;  /* 0x00000008ff067299 */ /* 0x010fe40008011606 */
[----:B------:R-:W-:Y:S02]  /*17f0*/  UIADD3 UR8, UPT, UPT, -UR5, URZ, URZ ;  /* 0x000000ff05087290 */ /* 0x000fe4000fffe1ff */
[----:B------:R-:W-:Y:S02]  /*1800*/  USEL UR14, UR4, UR6, !UP0 ;  /* 0x00000006040e7287 */ /* 0x000fe4000c000000 */
[----:B------:R-:W-:Y:S02]  /*1810*/  UIMAD UR7, UR15, UR7, UR5 ;  /* 0x000000070f0772a4 */ /* 0x000fe4000f8e0205 */
[----:B------:R-:W-:-:S02]  /*1820*/  UIADD3 UR6, UPT, UPT, -UR14, URZ, URZ ;  /* 0x000000ff0e067290 */ /* 0x000fc4000fffe1ff */
[----:B------:R-:W-:Y:S02]  /*1830*/  UIMAD UR8, UR12, UR8, UR44 ;  /* 0x000000080c0872a4 */ /* 0x000fe4000f8e022c */
[----:B------:R-:W-:Y:S02]  /*1840*/  UIMAD UR13, UR10, UR6, UR4 ;  /* 0x000000060a0d72a4 */ /* 0x000fe4000f8e0204 */
[----:B-1----:R-:W-:Y:S02]  /*1850*/  UIMAD UR11, UR8, UR20, UR9 ;  /* 0x00000014080b72a4 */ /* 0x002fe4000f8e0209 */
[----:B------:R-:W-:Y:S01]  /*1860*/  UIMAD UR12, UR7, UR21, UR16 ;  /* 0x00000015070c72a4 */ /* 0x000fe2000f8e0210 */
[----:B------:R-:W1:Y:S02]  /*1870*/  LDCU.64 UR4, c[0x0][0x4f8] ;  /* 0x00009f00ff0477ac */ /* 0x000e640008000a00 */
[----:B------:R-:W4:Y:S01]  /*1880*/  LDCU UR6, c[0x0][0x500] ;  /* 0x0000a000ff0677ac */ /* 0x000f220008000800 */
[----:B------:R-:W-:Y:S01]  /*1890*/  UIMAD UR13, UR13, UR19, UR17 ;  /* 0x000000130d0d72a4 */ /* 0x000fe2000f8e0211 */
[----:B------:R-:W-:Y:S01]  /*18a0*/  UMOV UR27, URZ ;  /* 0x000000ff001b7c82 */ /* 0x000fe20008000000 */
[----:B------:R-:W-:Y:S01]  /*18b0*/  UMOV UR7, UR30 ;  /* 0x0000001e00077c82 */ /* 0x000fe20008000000 */
[----:B------:R-:W-:Y:S01]  /*18c0*/  UMOV UR20, URZ ;  /* 0x000000ff00147c82 */ /* 0x000fe20008000000 */
[----:B------:R-:W-:Y:S01]  /*18d0*/  UMOV UR21, URZ ;  /* 0x000000ff00157c82 */ /* 0x000fe20008000000 */
[----:B---3--:R-:W-:-:S07]  /*18e0*/  UMOV UR22, URZ ;  /* 0x000000ff00167c82 */ /* 0x008fce0008000000 */
.L_x_23:
[----:B------:R-:W-:Y:S01]  /*18f0*/  @!P3 MOV R3, 0x4000 ;  /* 0x000040000003b802 */ /* 0x000fe20000000f00 */
[----:B------:R-:W-:Y:S01]  /*1900*/  ULEA UR9, UR7, UR36, 0x3 ;  /* 0x0000002407097291 */ /* 0x000fe2000f8e18ff */
[----:B-12---:R-:W-:Y:S11]  /*1910*/  @P0 BRA `(.L_x_19) ;  /* 0x0000000000100947 */ /* 0x006ff60003800000 */
[----:B------:R-:W-:Y:S04]  /*1920*/  MOV R0, UR26 ;  /* 0x0000001a00007c02 */ /* 0x000fe80008000f00 */
[----:B------:R-:W-:Y:S04]  /*1930*/  SHF.L.U32 R5, R0, 0x1f, RZ ;  /* 0x0000001f00057819 */ /* 0x000fe800000006ff */
[----:B------:R-:W2:Y:S02]  /*1940*/  SYNCS.PHASECHK.TRANS64.TRYWAIT P0, [UR9+0x60], R5 ;  /* 0x00006005ff0075a7 */ /* 0x000ea40008001109 */
[----:B--2---:R-:W-:Y:S05]  /*1950*/  @!P0 BRA `(.L_x_20) ;  /* 0x0000007800348947 */ /* 0x004fea0003800000 */
.L_x_19:
[----:B------:R3:W-:Y:S01]  /*1960*/  @!P3 SYNCS.ARRIVE.TRANS64 RZ, [UR9], R3 ;  /* 0x00000003ffffb9a7 */ /* 0x0007e20008000009 */
[----:B------:R-:W-:Y:S04]  /*1970*/  BSSY.RECONVERGENT B0, `(.L_x_21) ;  /* 0x0000003000007945 */ /* 0x000fe80003800200 */
[----:B------:R-:W-:Y:S05]  /*1980*/  @P2 BRA `(.L_x_22) ;  /* 0x0000000000042947 */ /* 0x000fea0003800000 */
[----:B-1--4-:R-:W-:Y:S05]  /*1990*/  BPT.TRAP 0x1 ;  /* 0x000000040000795c */ /* 0x012fea0000300000 */
.L_x_22:
[----:B-1--4-:R-:W-:Y:S05]  /*19a0*/  BSYNC.RECONVERGENT B0 ;  /* 0x0000000000007941 */ /* 0x012fea0003800200 */
.L_x_21:
[----:B------:R-:W-:Y:S02]  /*19b0*/  UIADD3 UR8, UPT, UPT, UR7, 0x1, URZ ;  /* 0x0000000107087890 */ /* 0x000fe4000fffe0ff */
[----:B------:R-:W-:Y:S02]  /*19c0*/  UIMAD UR15, UR20, UR23, UR4 ;  /* 0x00000017140f72a4 */ /* 0x000fe4000f8e0204 */
[----:B------:R-:W-:Y:S02]  /*19d0*/  UISETP.NE.AND UP0, UPT, UR8, 0xc, UPT ;  /* 0x0000000c0800788c */ /* 0x000fe4000bf05270 */
[----:B------:R-:W-:Y:S02]  /*19e0*/  ULEA UR16, UR7, UR36, 0xd ;  /* 0x0000002407107291 */ /* 0x000fe4000f8e68ff */
[----:B------:R-:W-:Y:S02]  /*19f0*/  USEL UR10, URZ, 0x1, UP0 ;  /* 0x00000001ff0a7887 */ /* 0x000fe40008000000 */
[----:B------:R-:W-:Y:S02]  /*1a00*/  USEL UR30, UR8, URZ, UP0 ;  /* 0x000000ff081e7287 */ /* 0x000fe40008000000 */
[----:B------:R-:W-:Y:S02]  /*1a10*/  ULOP3.LUT UR26, UR26, UR10, URZ, 0x3c, !UPT ;  /* 0x0000000a1a1a7292 */ /* 0x000fe4000f8e3cff */
[----:B------:R-:W-:Y:S02]  /*1a20*/  ULEA UR8, UR30, UR36, 0x3 ;  /* 0x000000241e087291 */ /* 0x000fe4000f8e18ff */
[----:B------:R-:W-:Y:S02]  /*1a30*/  UIADD3 UR34, UP0, UPT, UR42, 0x80, URZ ;  /* 0x000000802a227890 */ /* 0x000fe4000ff1e0ff */
[----:B------:R-:W-:Y:S01]  /*1a40*/  USHF.L.U32 UR10, UR27, 0x6, URZ ;  /* 0x000000061b0a7899 */ /* 0x000fe200080006ff */
[----:B--2---:R-:W-:Y:S01]  /*1a50*/  MOV R0, UR26 ;  /* 0x0000001a00007c02 */ /* 0x004fe20008000f00 */
[----:B------:R-:W-:Y:S02]  /*1a60*/  UIADD3.X UR35, UPT, UPT, URZ, UR43, URZ, UP0, !UPT ;  /* 0x0000002bff237290 */ /* 0x000fe400087fe4ff */
[----:B------:R-:W-:Y:S01]  /*1a70*/  UIADD3 UR32, UP3, UPT, UR42, 0x200, URZ ;  /* 0x000002002a207890 */ /* 0x000fe2000ff7e0ff */
[----:B---3--:R-:W-:Y:S01]  /*1a80*/  SHF.L.U32 R3, R0, 0x1f, RZ ;  /* 0x0000001f00037819 */ /* 0x008fe200000006ff */
[----:B------:R-:W-:Y:S02]  /*1a90*/  UIADD3 UR37, UPT, UPT, UR20, 0x1, URZ ;  /* 0x0000000114257890 */ /* 0x000fe4000fffe0ff */
[----:B------:R-:W-:Y:S01]  /*1aa0*/  UIADD3.X UR33, UPT, UPT, URZ, UR43, URZ, UP3, !UPT ;  /* 0x0000002bff217290 */ /* 0x000fe20009ffe4ff */
[----:B------:R3:W1:Y:S01]  /*1ab0*/  SYNCS.PHASECHK.TRANS64.TRYWAIT P0, [UR8+0x60], R3 ;  /* 0x00006003ff0075a7 */ /* 0x0006620008001108 */
[----:B------:R-:W-:Y:S02]  /*1ac0*/  UIMAD UR8, UR21, UR24, UR5 ;  /* 0x00000018150872a4 */ /* 0x000fe4000f8e0205 */
[----:B------:R-:W-:Y:S02]  /*1ad0*/  UIMAD UR7, UR22, UR25, UR6 ;  /* 0x00000019160772a4 */ /* 0x000fe4000f8e0206 */
[----:B------:R-:W-:Y:S02]  /*1ae0*/  ULEA UR15, UR8, UR15, 0x5 ;  /* 0x0000000f080f7291 */ /* 0x000fe4000f8e28ff */
[----:B------:R-:W-:Y:S02]  /*1af0*/  UIADD3 UR8, UPT, UPT, UR16, 0x8400, URZ ;  /* 0x0000840010087890 */ /* 0x000fe4000fffe0ff */
[----:B------:R-:W-:Y:S02]  /*1b00*/  ULEA UR7, UR7, UR15, 0xa ;  /* 0x0000000f07077291 */ /* 0x000fe4000f8e50ff */
[----:B------:R-:W-:Y:S02]  /*1b10*/  UIADD3 UR16, UPT, UPT, UR16, 0x20400, URZ ;  /* 0x0002040010107890 */ /* 0x000fe4000fffe0ff */
[----:B------:R-:W-:Y:S02]  /*1b20*/  UPRMT UR7, UR7, 0x5410, URZ ;  /* 0x0000541007077896 */ /* 0x000fe400080000ff */
[----:B------:R-:W-:Y:S02]  /*1b30*/  UISETP.NE.AND UP2, UPT, UR37, UR45, UPT ;  /* 0x0000002d2500728c */ /* 0x000fe4000bf45270 */
[----:B------:R-:W-:Y:S02]  /*1b40*/  UIADD3 UR29, UPT, UPT, UR21, 0x1, URZ ;  /* 0x00000001151d7890 */ /* 0x000fe4000fffe0ff */
[----:B------:R-:W-:Y:S02]  /*1b50*/  UIADD3 UR28, UPT, UPT, UR22, 0x1, URZ ;  /* 0x00000001161c7890 */ /* 0x000fe4000fffe0ff */
[----:B------:R-:W-:Y:S01]  /*1b60*/  UIADD3 UR31, UPT, UPT, UR31, 0x1, URZ ;  /* 0x000000011f1f7890 */ /* 0x000fe2000fffe0ff */
[----:B------:R2:W-:Y:S01]  /*1b70*/  UTMALDG.5D.IM2COL [UR8], [UR34], UR7 ;  /* 0x00000008220073b4 */ /* 0x0005e20008060007 */
[----:B------:R-:W-:Y:S01]  /*1b80*/  UMOV UR46, 0x0 ;  /* 0x00000000002e7882 */ /* 0x000fe20000000000 */
[----:B------:R-:W-:Y:S01]  /*1b90*/  UMOV UR47, 0x10000000 ;  /* 0x10000000002f7882 */ /* 0x000fe20000000000 */
[----:B------:R-:W-:Y:S01]  /*1ba0*/  UMOV UR17, UR9 ;  /* 0x0000000900117c82 */ /* 0x000fe20008000000 */
[----:B------:R-:W-:Y:S01]  /*1bb0*/  @UP2 UIADD3 UR29, UPT, UPT, UR21, URZ, URZ ;  /* 0x000000ff151d2290 */ /* 0x000fe2000fffe0ff */
[----:B------:R-:W-:Y:S03]  /*1bc0*/  UMOV UR19, UR10 ;  /* 0x0000000a00137c82 */ /* 0x000fe60008000000 */
[----:B------:R-:W-:Y:S01]  /*1bd0*/  UISETP.NE.AND UP1, UPT, UR29, UR40, UPT ;  /* 0x000000281d00728c */ /* 0x000fe2000bf25270 */
[----:B------:R4:W-:Y:S10]  /*1be0*/  UTMALDG.5D [UR16], [UR32], desc[UR46] ;  /* 0x00002e10200075b4 */ /* 0x0009f40008021000 */
[----:B------:R-:W-:Y:S04]  /*1bf0*/  @UP1 UIADD3 UR28, UPT, UPT, UR22, URZ, URZ ;  /* 0x000000ff161c1290 */ /* 0x000fe8000fffe0ff */
[----:B------:R-:W-:Y:S02]  /*1c00*/  UISETP.NE.AND UP0, UPT, UR28, UR41, UPT ;  /* 0x000000291c00728c */ /* 0x000fe4000bf05270 */
[----:B--2---:R-:W-:Y:S09]  /*1c10*/  UIADD3 UR8, UPT, UPT, UR27, 0x1, URZ ;  /* 0x000000011b087890 */ /* 0x004ff2000fffe0ff */
[----:B------:R-:W-:Y:S01]  /*1c20*/  @UP0 UIADD3 UR8, UPT, UPT, UR27, URZ, URZ ;  /* 0x000000ff1b080290 */ /* 0x000fe2000fffe0ff */
[----:B------:R-:W-:Y:S06]  /*1c30*/  UMOV UR7, UR30 ;  /* 0x0000001e00077c82 */ /* 0x000fec0008000000 */
[----:B------:R-:W-:Y:S01]  /*1c40*/  UMOV UR27, UR8 ;  /* 0x00000008001b7c82 */ /* 0x000fe20008000000 */
[----:B----4-:R-:W-:Y:S02]  /*1c50*/  USEL UR22, UR28, URZ, UP0 ;  /* 0x000000ff1c167287 */ /* 0x010fe40008000000 */
[----:B------:R-:W-:Y:S02]  /*1c60*/  UISETP.NE.AND UP0, UPT, UR31, UR38, UPT ;  /* 0x000000261f00728c */ /* 0x000fe4000bf05270 */
[----:B------:R-:W-:Y:S02]  /*1c70*/  USEL UR20, UR37, URZ, UP2 ;  /* 0x000000ff25147287 */ /* 0x000fe40009000000 */
[----:B------:R-:W-:Y:S05]  /*1c80*/  USEL UR21, UR29, URZ, UP1 ;  /* 0x000000ff1d157287 */ /* 0x000fea0008800000 */
[----:B---3--:R-:W-:Y:S07]  /*1c90*/  BRA.U UP0, `(.L_x_23) ;  /* 0xfffffffd00147547 */ /* 0x008fee000b83ffff */
.L_x_18:
[----:B------:R-:W-:Y:S01]  /*1ca0*/  ULEA UR4, UR30, UR36, 0x3 ;  /* 0x000000241e047291 */ /* 0x000fe2000f8e18ff */
[----:B-1----:R-:W-:Y:S01]  /*1cb0*/  MOV R0, UR26 ;  /* 0x0000001a00007c02 */ /* 0x002fe20008000f00 */
[----:B------:R-:W-:Y:S01]  /*1cc0*/  @!P1 SYNCS.ARRIVE.TRANS64.A1T0 RZ, [UR36+0xe8], RZ ;  /* 0x0000e8ffffff99a7 */ /* 0x000fe20008100024 */
[----:B------:R-:W-:Y:S02]  /*1cd0*/  UISETP.GE.AND UP0, UPT, UR51, 0x1, UPT ;  /* 0x000000013300788c */ /* 0x000fe4000bf06270 */
[----:B------:R-:W-:-:S04]  /*1ce0*/  SHF.L.U32 R0, R0, 0x1f, RZ ;  /* 0x0000001f00007819 */ /* 0x000fc800000006ff */
[----:B--2---:R1:W2:Y:S03]  /*1cf0*/  SYNCS.PHASECHK.TRANS64.TRYWAIT P0, [UR4+0x60], R0 ;  /* 0x00006000ff0075a7 */ /* 0x0042a60008001104 */
[----:B------:R-:W-:Y:S05]  /*1d00*/  BRA.U !UP0, `(.L_x_24) ;  /* 0x00000005088c7547 */ /* 0x000fea000b800000 */
[----:B------:R-:W3:Y:S01]  /*1d10*/  LDCU.128 UR8, c[0x0][0x480] ;  /* 0x00009000ff0877ac */ /* 0x000ee20008000c00 */
[----:B------:R-:W4:Y:S01]  /*1d20*/  LDCU.128 UR32, c[0x0][0x490] ;  /* 0x00009200ff2077ac */ /* 0x000f220008000c00 */
[----:B------:R-:W1:Y:S01]  /*1d30*/  LDCU.64 UR28, c[0x0][0x4c0] ;  /* 0x00009800ff1c77ac */ /* 0x000e620008000a00 */
[----:B------:R-:W1:Y:S01]  /*1d40*/  LDCU UR13, c[0x0][0x4c8] ;  /* 0x00009900ff0d77ac */ /* 0x000e620008000800 */
[----:B------:R-:W1:Y:S01]  /*1d50*/  LDCU.64 UR16, c[0x0][0x4f0] ;  /* 0x00009e00ff1077ac */ /* 0x000e620008000a00 */
[----:B---3--:R-:W-:Y:S02]  /*1d60*/  UIMAD.WIDE.U32 UR4, UR44, UR9, URZ ;  /* 0x000000092c0472a5 */ /* 0x008fe4000f8e00ff */
[----:B------:R-:W-:Y:S02]  /*1d70*/  UISETP.NE.AND UP0, UPT, UR8, 0x1, UPT ;  /* 0x000000010800788c */ /* 0x000fe4000bf05270 */
[----:B------:R-:W-:Y:S01]  /*1d80*/  USHF.R.U32.HI UR5, URZ, UR10, UR5 ;  /* 0x0000000aff057299 */ /* 0x000fe20008011605 */
[----:B------:R-:W3:Y:S03]  /*1d90*/  LDCU UR9, c[0x0][0x4a0] ;  /* 0x00009400ff0977ac */ /* 0x000ee60008000800 */
[----:B------:R-:W-:-:S02]  /*1da0*/  USEL UR5, UR44, UR5, !UP0 ;  /* 0x000000052c057287 */ /* 0x000fc4000c000000 */
[----:B------:R-:W-:Y:S02]  /*1db0*/  UISETP.NE.AND UP0, UPT, UR11, 0x1, UPT ;  /* 0x000000010b00788c */ /* 0x000fe4000bf05270 */
[----:B----4-:R-:W-:Y:S01]  /*1dc0*/  UIMAD.WIDE.U32 UR6, UR5, UR32, URZ ;  /* 0x00000020050672a5 */ /* 0x010fe2000f8e00ff */
[----:B------:R-:W1:Y:S01]  /*1dd0*/  LDCU UR10, c[0x0][0x4ec] ;  /* 0x00009d80ff0a77ac */ /* 0x000e620008000800 */
[----:B------:R-:W4:Y:S05]  /*1de0*/  LDCU UR46, c[0x0][0x38c] ;  /* 0x00007180ff2e77ac */ /* 0x000f2a0008000800 */
[----:B------:R-:W-:Y:S01]  /*1df0*/  UMOV UR4, UR7 ;  /* 0x0000000700047c82 */ /* 0x000fe20008000000 */
[----:B------:R-:W1:Y:S01]  /*1e00*/  LDCU UR23, c[0x0][0x4cc] ;  /* 0x00009980ff1777ac */ /* 0x000e620008000800 */
[----:B------:R-:W-:Y:S01]  /*1e10*/  USHF.R.U32.HI UR4, URZ, UR33, UR4 ;  /* 0x00000021ff047299 */ /* 0x000fe20008011604 */
[----:B------:R-:W1:Y:S03]  /*1e20*/  LDCU.64 UR40, c[0x0][0x390] ;  /* 0x00007200ff2877ac */ /* 0x000e660008000a00 */
[----:B------:R-:W-:-:S02]  /*1e30*/  USEL UR4, UR5, UR4, !UP0 ;  /* 0x0000000405047287 */ /* 0x000fc4000c000000 */
[----:B------:R-:W-:Y:S02]  /*1e40*/  UISETP.NE.AND UP0, UPT, UR34, 0x1, UPT ;  /* 0x000000012200788c */ /* 0x000fe4000bf05270 */
[----:B------:R-:W-:Y:S01]  /*1e50*/  UIMAD.WIDE.U32 UR6, UR4, UR35, URZ ;  /* 0x00000023040672a5 */ /* 0x000fe2000f8e00ff */
[----:B------:R-:W1:Y:S01]  /*1e60*/  LDCU.64 UR24, c[0x0][0x4d0] ;  /* 0x00009a00ff1877ac */ /* 0x000e620008000a00 */
[----:B------:R-:W-:-:S05]  /*1e70*/  UIADD3 UR38, UPT, UPT, UR51, UR38, URZ ;  /* 0x0000002633267290 */ /* 0x000fca000fffe0ff */
[----:B------:R-:W-:Y:S01]  /*1e80*/  UMOV UR6, UR7 ;  /* 0x0000000700067c82 */ /* 0x000fe20008000000 */
[----:B------:R-:W-:Y:S02]  /*1e90*/  UIADD3 UR7, UPT, UPT, -UR5, URZ, URZ ;  /* 0x000000ff05077290 */ /* 0x000fe4000fffe1ff */
[----:B---3--:R-:W-:Y:S02]  /*1ea0*/  USHF.R.U32.HI UR6, URZ, UR9, UR6 ;  /* 0x00000009ff067299 */ /* 0x008fe40008011606 */
[----:B------:R-:W-:Y:S02]  /*1eb0*/  UIMAD UR7, UR8, UR7, UR44 ;  /* 0x00000007080772a4 */ /* 0x000fe4000f8e022c */
[----:B------:R-:W-:Y:S02]  /*1ec0*/  USEL UR14, UR4, UR6, !UP0 ;  /* 0x00000006040e7287 */ /* 0x000fe4000c000000 */
[----:B------:R-:W-:Y:S02]  /*1ed0*/  UIADD3 UR6, UPT, UPT, -UR4, URZ, URZ ;  /* 0x000000ff04067290 */ /* 0x000fe4000fffe1ff */
[----:B------:R-:W-:-:S02]  /*1ee0*/  UIADD3 UR9, UPT, UPT, -UR14, URZ, URZ ;  /* 0x000000ff0e097290 */ /* 0x000fc4000fffe1ff */
[----:B------:R-:W-:Y:S02]  /*1ef0*/  UIMAD UR12, UR11, UR6, UR5 ;  /* 0x000000060b0c72a4 */ /* 0x000fe4000f8e0205 */
[----:B------:R-:W-:Y:S02]  /*1f00*/  UIMAD UR9, UR34, UR9, UR4 ;  /* 0x00000009220972a4 */ /* 0x000fe4000f8e0204 */
[----:B-1----:R-:W-:Y:S01]  /*1f10*/  UIMAD UR11, UR7, UR28, UR10 ;  /* 0x0000001c070b72a4 */ /* 0x002fe2000f8e020a */
[----:B------:R-:W1:Y:S02]  /*1f20*/  LDCU.64 UR4, c[0x0][0x4f8] ;  /* 0x00009f00ff0477ac */ /* 0x000e640008000a00 */
[----:B------:R-:W3:Y:S01]  /*1f30*/  LDCU UR6, c[0x0][0x500] ;  /* 0x0000a000ff0677ac */ /* 0x000ee20008000800 */
[----:B------:R-:W-:Y:S02]  /*1f40*/  UIMAD UR12, UR12, UR29, UR16 ;  /* 0x0000001d0c0c72a4 */ /* 0x000fe4000f8e0210 */
[----:B------:R-:W-:Y:S01]  /*1f50*/  UIMAD UR13, UR9, UR13, UR17 ;  /* 0x0000000d090d72a4 */ /* 0x000fe2000f8e0211 */
[----:B------:R-:W-:Y:S01]  /*1f60*/  UMOV UR37, UR51 ;  /* 0x0000003300257c82 */ /* 0x000fe20008000000 */
[----:B----4-:R-:W-:-:S10]  /*1f70*/  UMOV UR7, UR30 ;  /* 0x0000001e00077c82 */ /* 0x010fd40008000000 */
.L_x_29:
[----:B------:R-:W-:Y:S01]  /*1f80*/  @!P3 MOV R3, 0x4000 ;  /* 0x000040000003b802 */ /* 0x000fe20000000f00 */
[----:B------:R-:W-:Y:S01]  /*1f90*/  ULEA UR9, UR7, UR36, 0x3 ;  /* 0x0000002407097291 */ /* 0x000fe2000f8e18ff */
[----:B-12---:R-:W-:Y:S11]  /*1fa0*/  @P0 BRA `(.L_x_25) ;  /* 0x0000000000100947 */ /* 0x006ff60003800000 */
[----:B------:R-:W-:Y:S04]  /*1fb0*/  MOV R0, UR26 ;  /* 0x0000001a00007c02 */ /* 0x000fe80008000f00 */
[----:B------:R-:W-:Y:S04]  /*1fc0*/  SHF.L.U32 R5, R0, 0x1f, RZ ;  /* 0x0000001f00057819 */ /* 0x000fe800000006ff */
[----:B------:R-:W2:Y:S02]  /*1fd0*/  SYNCS.PHASECHK.TRANS64.TRYWAIT P0, [UR9+0x60], R5 ;  /* 0x00006005ff0075a7 */ /* 0x000ea40008001109 */
[----:B--2---:R-:W-:Y:S05]  /*1fe0*/  @!P0 BRA `(.L_x_26) ;  /* 0x0000007000a88947 */ /* 0x004fea0003800000 */
.L_x_25:
[----:B------:R4:W-:Y:S01]  /*1ff0*/  @!P3 SYNCS.ARRIVE.TRANS64 RZ, [UR9], R3 ;  /* 0x00000003ffffb9a7 */ /* 0x0009e20008000009 */
[----:B------:R-:W-:Y:S04]  /*2000*/  BSSY.RECONVERGENT B0, `(.L_x_27) ;  /* 0x0000003000007945 */ /* 0x000fe80003800200 */
[----:B------:R-:W-:Y:S05]  /*2010*/  @P2 BRA `(.L_x_28) ;  /* 0x0000000000042947 */ /* 0x000fea0003800000 */
[----:B-1-3--:R-:W-:Y:S05]  /*2020*/  BPT.TRAP 0x1 ;  /* 0x000000040000795c */ /* 0x00afea0000300000 */
.L_x_28:
[----:B-1-3--:R-:W-:Y:S05]  /*2030*/  BSYNC.RECONVERGENT B0 ;  /* 0x0000000000007941 */ /* 0x00afea0003800200 */
.L_x_27:
        /* <DEDUP_REMOVED lines=8> */
[----:B------:R-:W-:Y:S02]  /*20c0*/  UIMAD UR10, UR21, UR24, UR5 ;  /* 0x00000018150a72a4 */ /* 0x000fe4000f8e0205 */
[----:B------:R-:W-:Y:S01]  /*20d0*/  UIMAD UR7, UR22, UR25, UR6 ;  /* 0x00000019160772a4 */ /* 0x000fe2000f8e0206 */
[----:B--2---:R-:W-:Y:S01]  /*20e0*/  MOV R0, UR26 ;  /* 0x0000001a00007c02 */ /* 0x004fe20008000f00 */
[----:B------:R-:W-:Y:S02]  /*20f0*/  ULEA UR10, UR10, UR15, 0x5 ;  /* 0x0000000f0a0a7291 */ /* 0x000fe4000f8e28ff */
[----:B------:R-:W-:Y:S01]  /*2100*/  UIADD3 UR34, UP0, UPT, UR42, 0x80, URZ ;  /* 0x000000802a227890 */ /* 0x000fe2000ff1e0ff */
[----:B----4-:R-:W-:Y:S01]  /*2110*/  SHF.L.U32 R3, R0, 0x1f, RZ ;  /* 0x0000001f00037819 */ /* 0x010fe200000006ff */
[----:B------:R-:W-:Y:S02]  /*2120*/  ULEA UR7, UR7, UR10, 0xa ;  /* 0x0000000a07077291 */ /* 0x000fe4000f8e50ff */
[----:B------:R-:W-:Y:S01]  /*2130*/  USHF.L.U32 UR19, UR27, 0x6, URZ ;  /* 0x000000061b137899 */ /* 0x000fe200080006ff */
[----:B------:R4:W1:Y:S01]  /*2140*/  SYNCS.PHASECHK.TRANS64.TRYWAIT P0, [UR8+0x60], R3 ;  /* 0x00006003ff0075a7 */ /* 0x0008620008001108 */
[----:B------:R-:W-:Y:S02]  /*2150*/  UIADD3.X UR35, UPT, UPT, URZ, UR43, URZ, UP0, !UPT ;  /* 0x0000002bff237290 */ /* 0x000fe400087fe4ff */
[----:B------:R-:W-:Y:S02]  /*2160*/  UIADD3 UR8, UPT, UPT, UR16, 0x8400, URZ ;  /* 0x0000840010087890 */ /* 0x000fe4000fffe0ff */
[----:B------:R-:W-:Y:S02]  /*2170*/  UPRMT UR7, UR7, 0x5410, URZ ;  /* 0x0000541007077896 */ /* 0x000fe400080000ff */
[----:B------:R-:W-:Y:S02]  /*2180*/  UIADD3 UR32, UP3, UPT, UR42, 0x200, URZ ;  /* 0x000002002a207890 */ /* 0x000fe4000ff7e0ff */
[----:B------:R-:W-:Y:S02]  /*2190*/  UIADD3 UR16, UPT, UPT, UR16, 0x20400, URZ ;  /* 0x0002040010107890 */ /* 0x000fe4000fffe0ff */
[----:B------:R-:W-:Y:S02]  /*21a0*/  UIADD3.X UR33, UPT, UPT, URZ, UR43, URZ, UP3, !UPT ;  /* 0x0000002bff217290 */ /* 0x000fe40009ffe4ff */
[----:B------:R-:W-:Y:S02]  /*21b0*/  UIADD3 UR31, UPT, UPT, UR20, 0x1, URZ ;  /* 0x00000001141f7890 */ /* 0x000fe4000fffe0ff */
[----:B------:R-:W-:Y:S02]  /*21c0*/  UIADD3 UR29, UPT, UPT, UR21, 0x1, URZ ;  /* 0x00000001151d7890 */ /* 0x000fe4000fffe0ff */
[----:B------:R-:W-:Y:S02]  /*21d0*/  UISETP.NE.AND UP2, UPT, UR31, UR46, UPT ;  /* 0x0000002e1f00728c */ /* 0x000fe4000bf45270 */
[----:B------:R-:W-:Y:S01]  /*21e0*/  UIADD3 UR28, UPT, UPT, UR22, 0x1, URZ ;  /* 0x00000001161c7890 */ /* 0x000fe2000fffe0ff */
[----:B------:R-:W-:Y:S01]  /*21f0*/  UMOV UR10, UR19 ;  /* 0x00000013000a7c82 */ /* 0x000fe20008000000 */
[----:B------:R-:W-:Y:S01]  /*2200*/  UMOV UR44, 0x0 ;  /* 0x00000000002c7882 */ /* 0x000fe20000000000 */
[----:B------:R2:W-:Y:S01]  /*2210*/  UTMALDG.5D.IM2COL [UR8], [UR34], UR7 ;  /* 0x00000008220073b4 */ /* 0x0005e20008060007 */
[----:B------:R-:W-:Y:S01]  /*2220*/  UMOV UR45, 0x10000000 ;  /* 0x10000000002d7882 */ /* 0x000fe20000000000 */
[----:B------:R-:W-:Y:S04]  /*2230*/  UMOV UR17, UR9 ;  /* 0x0000000900117c82 */ /* 0x000fe80008000000 */
[----:B------:R-:W-:Y:S01]  /*2240*/  @UP2 UIADD3 UR29, UPT, UPT, UR21, URZ, URZ ;  /* 0x000000ff151d2290 */ /* 0x000fe2000fffe0ff */
[----:B------:R3:W-:Y:S03]  /*2250*/  UTMALDG.5D [UR16], [UR32], desc[UR44] ;  /* 0x00002c10200075b4 */ /* 0x0007e60008021000 */
[----:B------:R-:W-:Y:S11]  /*2260*/  UISETP.NE.AND UP1, UPT, UR29, UR40, UPT ;  /* 0x000000281d00728c */ /* 0x000ff6000bf25270 */
[----:B------:R-:W-:Y:S04]  /*2270*/  @UP1 UIADD3 UR28, UPT, UPT, UR22, URZ, URZ ;  /* 0x000000ff161c1290 */ /* 0x000fe8000fffe0ff */
[----:B------:R-:W-:Y:S02]  /*2280*/  UISETP.NE.AND UP0, UPT, UR28, UR41, UPT ;  /* 0x000000291c00728c */ /* 0x000fe4000bf05270 */
[----:B--2---:R-:W-:Y:S09]  /*2290*/  UIADD3 UR8, UPT, UPT, UR27, 0x1, URZ ;  /* 0x000000011b087890 */ /* 0x004ff2000fffe0ff */
[----:B------:R-:W-:Y:S02]  /*22a0*/  @UP0 UIADD3 UR8, UPT, UPT, UR27, URZ, URZ ;  /* 0x000000ff1b080290 */ /* 0x000fe4000fffe0ff */
[----:B------:R-:W-:Y:S05]  /*22b0*/  UIADD3 UR7, UPT, UPT, UR37, -0x1, URZ ;  /* 0xffffffff25077890 */ /* 0x000fea000fffe0ff */
[----:B------:R-:W-:Y:S01]  /*22c0*/  UMOV UR27, UR8 ;  /* 0x00000008001b7c82 */ /* 0x000fe20008000000 */
[----:B---3--:R-:W-:Y:S02]  /*22d0*/  USEL UR22, UR28, URZ, UP0 ;  /* 0x000000ff1c167287 */ /* 0x008fe40008000000 */
[----:B------:R-:W-:Y:S02]  /*22e0*/  UISETP.GT.U32.AND UP0, UPT, UR37, 0x1, UPT ;  /* 0x000000012500788c */ /* 0x000fe4000bf04070 */
[----:B------:R-:W-:Y:S02]  /*22f0*/  USEL UR20, UR31, URZ, UP2 ;  /* 0x000000ff1f147287 */ /* 0x000fe40009000000 */
[----:B------:R-:W-:Y:S01]  /*2300*/  USEL UR21, UR29, URZ, UP1 ;  /* 0x000000ff1d157287 */ /* 0x000fe20008800000 */
[----:B------:R-:W-:Y:S01]  /*2310*/  UMOV UR37, UR7 ;  /* 0x0000000700257c82 */ /* 0x000fe20008000000 */
[----:B------:R-:W-:Y:S03]  /*2320*/  UMOV UR7, UR30 ;  /* 0x0000001e00077c82 */ /* 0x000fe60008000000 */
[----:B----4-:R-:W-:Y:S07]  /*2330*/  BRA.U UP0, `(.L_x_29) ;  /* 0xfffffffd00107547 */ /* 0x010fee000b83ffff */
.L_x_24:
[----:B------:R-:W-:Y:S01]  /*2340*/  SHF.L.U32 R3, R2, 0x1f, RZ ;  /* 0x0000001f02037819 */ /* 0x000fe200000006ff */
[----:B------:R-:W-:-:S03]  /*2350*/  NOP ;  /* 0x0000000000007918 */ /* 0x000fc60000000000 */
[----:B-12---:R-:W1:Y:S02]  /*2360*/  SYNCS.PHASECHK.TRANS64.TRYWAIT P0, [UR36+0xf0], R3 ;  /* 0x0000f003ff0075a7 */ /* 0x006e640008001124 */
[----:B-1----:R-:W-:Y:S05]  /*2370*/  @!P0 BRA `(.L_x_30) ;  /* 0x0000006c00dc8947 */ /* 0x002fea0003800000 */
.L_x_110:
[----:B------:R-:W2:Y:S01]  /*2380*/  LDS.128 R4, [UR36+0x130] ;  /* 0x00013024ff047984 */ /* 0x000ea20008000c00 */
[----:B------:R-:W-:Y:S02]  /*2390*/  UIADD3 UR4, UPT, UPT, UR36, 0xf8, URZ ;  /* 0x000000f824047890 */ /* 0x000fe4000fffe0ff */
[----:B------:R-:W-:Y:S01]  /*23a0*/  UISETP.GE.AND UP0, UPT, UR39, 0x1, UPT ;  /* 0x000000012700788c */ /* 0x000fe2000bf06270 */
[----:B------:R-:W-:Y:S01]  /*23b0*/  @!PT LDS RZ, [RZ] ;  /* 0x00000000fffff984 */ /* 0x000fe20000000800 */
[----:B------:R-:W-:Y:S01]  /*23c0*/  @!PT LDS RZ, [RZ] ;  /* 0x00000000fffff984 */ /* 0x000fe20000000800 */
[----:B------:R-:W-:Y:S01]  /*23d0*/  @!PT LDS RZ, [RZ] ;  /* 0x00000000fffff984 */ /* 0x000fe20000000800 */
[----:B------:R-:W-:Y:S01]  /*23e0*/  @!PT LDS RZ, [RZ] ;  /* 0x00000000fffff984 */ /* 0x000fe20000000800 */
[----:B------:R3:W-:Y:S06]  /*23f0*/  MEMBAR.ALL.CTA ;  /* 0x0000000000007992 */ /* 0x0007ec0000008000 */
[----:B---3--:R-:W3:Y:S01]  /*2400*/  FENCE.VIEW.ASYNC.S ;  /* 0x00000000000073c6 */ /* 0x008ee20000000000 */
[----:B------:R-:W-:-:S09]  /*2410*/  UPRMT UR4, URZ, 0x654, UR4 ;  /* 0x00000654ff047896 */ /* 0x000fd20008000004 */
[----:B---3--:R-:W-:Y:S01]  /*2420*/  SYNCS.ARRIVE.TRANS64.RED.A1T0 RZ, [UR4], RZ ;  /* 0x000000ffffff79a7 */ /* 0x008fe20008100404 */
[----:B--2---:R-:W-:-:S13]  /*2430*/  LOP3.LUT P0, RZ, R6, 0x1, RZ, 0xc0, !PT ;  /* 0x0000000106ff7812 */ /* 0x004fda000780c0ff */
[----:B------:R-:W-:Y:S01]  /*2440*/  VOTEU.ANY UP1, P0 ;  /* 0x0000000000ff7886 */ /* 0x000fe20000020100 */
[----:B------:R-:W-:-:S13]  /*2450*/  PLOP3.LUT P0, PT, PT, PT, UP1, 0x80, 0x8 ;  /* 0x000000000008781c */ /* 0x000fda0003f0f018 */
[----:B-1----:R-:W-:Y:S02]  /*2460*/  @P0 MOV R0, R4 ;  /* 0x0000000400000202 */ /* 0x002fe40000000f00 */
[----:B------:R-:W-:Y:S02]  /*2470*/  @P0 LOP3.LUT R4, R5, 0xffff, RZ, 0xc0, !PT ;  /* 0x0000ffff05040812 */ /* 0x000fe400078ec0ff */
[----:B------:R-:W-:Y:S02]  /*2480*/  @P0 R2UR UR6, R0 ;  /* 0x00000000000602ca */ /* 0x000fe400000e0000 */
[----:B------:R-:W-:-:S11]  /*2490*/  @P0 R2UR UR5, R4 ;  /* 0x00000000040502ca */ /* 0x000fd600000e0000 */
[----:B------:R-:W-:Y:S02]  /*24a0*/  @UP1 UMOV UR49, UR6 ;  /* 0x0000000600311c82 */ /* 0x000fe40008000000 */
[----:B------:R-:W-:Y:S01]  /*24b0*/  @UP1 UMOV UR48, UR5 ;  /* 0x0000000500301c82 */ /* 0x000fe20008000000 */
[----:B------:R-:W-:Y:S05]  /*24c0*/  BRA.U !UP0, `(.L_x_31) ;  /* 0x0000000108d47547 */ /* 0x000fea000b800000 */
[----:B------:R-:W1:Y:S01]  /*24d0*/  LDCU.128 UR16, c[0x0][0xc10] ;  /* 0x00018200ff1077ac */ /* 0x000e620008000c00 */
[----:B------:R-:W2:Y:S01]  /*24e0*/  LDCU UR20, c[0x0][0xc20] ;  /* 0x00018400ff1477ac */ /* 0x000ea20008000800 */
[----:B------:R-:W3:Y:S01]  /*24f0*/  LDCU UR13, c[0x0][0xc0c] ;  /* 0x00018180ff0d77ac */ /* 0x000ee20008000800 */
[----:B------:R-:W4:Y:S01]  /*2500*/  LDCU.64 UR14, c[0x0][0xc28] ;  /* 0x00018500ff0e77ac */ /* 0x000f220008000a00 */
[----:B------:R-:W-:Y:S02]  /*2510*/  UISETP.NE.AND UP3, UPT, UR39, 0x1, UPT ;  /* 0x000000012700788c */ /* 0x000fe4000bf65270 */
[----:B-1----:R-:W-:Y:S02]  /*2520*/  UIMAD.WIDE.U32 UR4, UR52, UR19, URZ ;  /* 0x00000013340472a5 */ /* 0x002fe4000f8e00ff */
[----:B------:R-:W-:Y:S02]  /*2530*/  UIMAD.WIDE.U32 UR6, UR53, UR16, URZ ;  /* 0x00000010350672a5 */ /* 0x000fe4000f8e00ff */
[----:B------:R-:W-:-:S02]  /*2540*/  UISETP.NE.AND UP0, UPT, UR18, 0x1, UPT ;  /* 0x000000011200788c */ /* 0x000fc4000bf05270 */
[----:B------:R-:W-:Y:S01]  /*2550*/  UIMAD.WIDE.U32 UR10, UR48, UR19, URZ ;  /* 0x00000013300a72a5 */ /* 0x000fe2000f8e00ff */
[----:B------:R-:W-:Y:S01]  /*2560*/  UMOV UR4, UR5 ;  /* 0x0000000500047c82 */ /* 0x000fe20008000000 */
[----:B---3--:R-:W-:Y:S02]  /*2570*/  UISETP.NE.AND UP2, UPT, UR13, 0x1, UPT ;  /* 0x000000010d00788c */ /* 0x008fe4000bf45270 */
[----:B--2---:R-:W-:Y:S02]  /*2580*/  USHF.R.U32.HI UR5, URZ, UR20, UR4 ;  /* 0x00000014ff057299 */ /* 0x004fe40008011604 */
[----:B------:R-:W-:Y:S01]  /*2590*/  UIMAD.WIDE.U32 UR8, UR49, UR16, URZ ;  /* 0x00000010310872a5 */ /* 0x000fe2000f8e00ff */
[----:B------:R-:W-:Y:S01]  /*25a0*/  UMOV UR4, UR7 ;  /* 0x0000000700047c82 */ /* 0x000fe20008000000 */
[----:B------:R-:W-:Y:S02]  /*25b0*/  USEL UR5, UR52, UR5, !UP0 ;  /* 0x0000000534057287 */ /* 0x000fe4000c000000 */
[----:B------:R-:W-:-:S02]  /*25c0*/  USHF.R.U32.HI UR4, URZ, UR17, UR4 ;  /* 0x00000011ff047299 */ /* 0x000fc40008011604 */
[----:B----4-:R-:W-:Y:S02]  /*25d0*/  UIMAD.WIDE.U32 UR6, UR5, UR14, URZ ;  /* 0x0000000e050672a5 */ /* 0x010fe4000f8e00ff */
[----:B------:R-:W-:Y:S01]  /*25e0*/  USEL UR12, UR53, UR4, !UP2 ;  /* 0x00000004350c7287 */ /* 0x000fe2000d000000 */
[----:B------:R-:W-:Y:S02]  /*25f0*/  UMOV UR8, UR9 ;  /* 0x0000000900087c82 */ /* 0x000fe40008000000 */
[----:B------:R-:W-:Y:S01]  /*2600*/  UMOV UR4, UR11 ;  /* 0x0000000b00047c82 */ /* 0x000fe20008000000 */
[----:B------:R-:W-:Y:S01]  /*2610*/  UIMAD.WIDE.U32 UR10, UR12, UR14, URZ ;  /* 0x0000000e0c0a72a5 */ /* 0x000fe2000f8e00ff */
[----:B------:R-:W-:Y:S01]  /*2620*/  UMOV UR6, UR7 ;  /* 0x0000000700067c82 */ /* 0x000fe20008000000 */
[----:B------:R-:W-:Y:S02]  /*2630*/  USHF.R.U32.HI UR4, URZ, UR20, UR4 ;  /* 0x00000014ff047299 */ /* 0x000fe40008011604 */
[----:B------:R-:W-:-:S02]  /*2640*/  @UP3 USHF.R.U32.HI UR5, URZ, UR15, UR6 ;  /* 0x0000000fff053299 */ /* 0x000fc40008011606 */
[----:B------:R-:W-:Y:S01]  /*2650*/  USHF.R.U32.HI UR17, URZ, UR17, UR8 ;  /* 0x00000011ff117299 */ /* 0x000fe20008011608 */
[----:B------:R-:W-:Y:S01]  /*2660*/  UMOV UR6, UR11 ;  /* 0x0000000b00067c82 */ /* 0x000fe20008000000 */
[----:B------:R-:W-:Y:S02]  /*2670*/  USEL UR4, UR48, UR4, !UP0 ;  /* 0x0000000430047287 */ /* 0x000fe4000c000000 */
[----:B------:R-:W-:Y:S02]  /*2680*/  @UP3 USHF.R.U32.HI UR12, URZ, UR15, UR6 ;  /* 0x0000000fff0c3299 */ /* 0x000fe40008011606 */
[----:B------:R-:W-:Y:S02]  /*2690*/  UIMAD UR6, UR39, UR5, URZ ;  /* 0x00000005270672a4 */ /* 0x000fe4000f8e02ff */
[----:B------:R-:W-:Y:S02]  /*26a0*/  USEL UR5, UR49, UR17, !UP2 ;  /* 0x0000001131057287 */ /* 0x000fe4000d000000 */
[----:B------:R-:W-:-:S02]  /*26b0*/  UIMAD UR8, UR39, UR12, URZ ;  /* 0x0000000c270872a4 */ /* 0x000fc4000f8e02ff */
[----:B------:R-:W-:Y:S02]  /*26c0*/  UISETP.GE.AND UP0, UPT, UR4, UR6, UPT ;  /* 0x000000060400728c */ /* 0x000fe4000bf06270 */
[----:B------:R-:W-:Y:S02]  /*26d0*/  UIMAD.WIDE.U32 UR6, UR4, UR14, URZ ;  /* 0x0000000e040672a5 */ /* 0x000fe4000f8e00ff */
[----:B------:R-:W-:Y:S02]  /*26e0*/  UISETP.GE.OR UP0, UPT, UR5, UR8, UP0 ;  /* 0x000000080500728c */ /* 0x000fe40008706670 */
[----:B------:R-:W-:Y:S02]  /*26f0*/  UIMAD.WIDE.U32 UR8, UR5, UR14, URZ ;  /* 0x0000000e050872a5 */ /* 0x000fe4000f8e00ff */
[----:B------:R-:W-:Y:S01]  /*2700*/  UIADD3 UR10, UPT, UPT, -UR4, URZ, URZ ;  /* 0x000000ff040a7290 */ /* 0x000fe2000fffe1ff */
[----:B------:R-:W-:Y:S02]  /*2710*/  UMOV UR6, UR7 ;  /* 0x0000000700067c82 */ /* 0x000fe40008000000 */
[----:B------:R-:W-:-:S02]  /*2720*/  USHF.R.U32.HI UR6, URZ, UR15, UR6 ;  /* 0x0000000fff067299 */ /* 0x000fc40008011606 */
[----:B------:R-:W-:Y:S02]  /*2730*/  UIMAD UR10, UR18, UR10, UR48 ;  /* 0x0000000a120a72a4 */ /* 0x000fe4000f8e0230 */
[----:B------:R-:W-:Y:S01]  /*2740*/  USEL UR6, UR4, UR6, !UP3 ;  /* 0x0000000604067287 */ /* 0x000fe2000d800000 */
[----:B------:R-:W-:Y:S01]  /*2750*/  @!UP0 UMOV UR7, UR9 ;  /* 0x0000000900078c82 */ /* 0x000fe20008000000 */
[----:B------:R-:W-:Y:S02]  /*2760*/  UIADD3 UR9, UPT, UPT, -UR5, URZ, URZ ;  /* 0x000000ff05097290 */ /* 0x000fe4000fffe1ff */
[----:B------:R-:W-:Y:S02]  /*2770*/  @!UP0 USHF.R.U32.HI UR7, URZ, UR15, UR7 ;  /* 0x0000000fff078299 */ /* 0x000fe40008011607 */
[----:B------:R-:W-:Y:S02]  /*2780*/  UIADD3 UR8, UPT, UPT, -UR6, URZ, URZ ;  /* 0x000000ff06087290 */ /* 0x000fe4000fffe1ff */
[----:B------:R-:W-:-:S02]  /*2790*/  @!UP0 USEL UR7, UR5, UR7, !UP3 ;  /* 0x0000000705078287 */ /* 0x000fc4000d800000 */
[----:B------:R-:W-:Y:S02]  /*27a0*/  UIMAD UR8, UR39, UR8, UR4 ;  /* 0x00000008270872a4 */ /* 0x000fe4000f8e0204 */
[----:B------:R-:W-:Y:S02]  /*27b0*/  @!UP0 UIADD3 UR6, UPT, UPT, UR6, -UR7, URZ ;  /* 0x8000000706068290 */ /* 0x000fe4000fffe0ff */
[----:B------:R-:W-:Y:S02]  /*27c0*/  @!UP0 UIMAD UR7, UR8, UR12, UR7 ;  /* 0x0000000c080782a4 */ /* 0x000fe4000f8e0207 */
[----:B------:R-:W-:Y:S02]  /*27d0*/  @!UP0 UIMAD UR4, UR39, UR6, UR5 ;  /* 0x00000006270482a4 */ /* 0x000fe4000f8e0205 */
[----:B------:R-:W-:Y:S02]  /*27e0*/  UIMAD UR6, UR13, UR9, UR49 ;  /* 0x000000090d0672a4 */ /* 0x000fe4000f8e0231 */
[----:B------:R-:W-:Y:S01]  /*27f0*/  UIMAD UR48, UR4, UR18, UR10 ;  /* 0x00000012043072a4 */ /* 0x000fe2000f8e020a */
[----:B------:R-:W-:-:S02]  /*2800*/  @!UP0 UMOV UR5, UR7 ;  /* 0x0000000700058c82 */ /* 0x000fc40008000000 */
[----:B------:R-:W-:-:S12]  /*2810*/  UIMAD UR49, UR5, UR13, UR6 ;  /* 0x0000000d053172a4 */ /* 0x000fd8000f8e0206 */
.L_x_31:
        /* <DEDUP_REMOVED lines=20> */
.L_x_32:
[----:B------:R-:W-:Y:S01]  /*2960*/  R2UR UR5, R160 ;  /* 0x00000000a00572ca */ /* 0x000fe200000e0000 */
[----:B------:R-:W-:Y:S01]  /*2970*/  UMOV UR31, UR38 ;  /* 0x00000026001f7c82 */ /* 0x000fe20008000000 */
[----:B------:R-:W-:Y:S02]  /*2980*/  R2UR UR4, R135 ;  /* 0x00000000870472ca */ /* 0x000fe400000e0000 */
[----:B------:R-:W-:Y:S02]  /*2990*/  PLOP3.LUT P1, PT, PT, PT, PT, 0x80, 0x8 ;  /* 0x000000000008781c */ /* 0x000fe40003f2f070 */
[----:B------:R-:W-:-:S07]  /*29a0*/  LOP3.LUT R2, R2, 0x1, RZ, 0x3c, !PT ;  /* 0x0000000102027812 */ /* 0x000fce00078e3cff */
[----:B------:R-:W-:Y:S02]  /*29b0*/  UIADD3 UR50, UPT, UPT, UR49, UR5, URZ ;  /* 0x0000000531327290 */ /* 0x000fe4000fffe0ff */
[----:B------:R-:W-:Y:S01]  /*29c0*/  UIADD3 UR24, UPT, UPT, UR48, UR4, URZ ;  /* 0x0000000430187290 */ /* 0x000fe2000fffe0ff */
[----:B------:R-:W-:Y:S11]  /*29d0*/  BRA.U UP1, `(.L_x_33) ;  /* 0xffffffe901e07547 */ /* 0x000ff6000b83ffff */
[----:B------:R-:W-:Y:S01]  /*29e0*/  UIADD3 UR36, UPT, UPT, UR36, 0x60, URZ ;  /* 0x0000006024247890 */ /* 0x000fe2000fffe0ff */
[----:B------:R-:W-:-:S03]  /*29f0*/  MOV R3, UR26 ;  /* 0x0000001a00037c02 */ /* 0x000fc60008000f00 */
[----:B------:R-:W-:Y:S01]  /*2a00*/  ULEA UR4, UR30, UR36, 0x3 ;  /* 0x000000241e047291 */ /* 0x000fe2000f8e18ff */
[----:B------:R-:W-:-:S08]  /*2a10*/  SHF.L.U32 R3, R3, 0x1f, RZ ;  /* 0x0000001f03037819 */ /* 0x000fd000000006ff */
[----:B------:R-:W1:Y:S02]  /*2a20*/  SYNCS.PHASECHK.TRANS64.TRYWAIT P0, [UR4], R3 ;  /* 0x00000003ff0075a7 */ /* 0x000e640008001104 */
[----:B-1----:R-:W-:Y:S05]  /*2a30*/  @!P0 BRA `(.L_x_34) ;  /* 0x0000006800448947 */ /* 0x002fea0003800000 */
.L_x_112:
[----:B------:R-:W-:-:S04]  /*2a40*/  UIADD3 UR4, UPT, UPT, UR30, 0x1, URZ ;  /* 0x000000011e047890 */ /* 0x000fc8000fffe0ff */
[----:B------:R-:W-:-:S04]  /*2a50*/  UISETP.NE.AND UP0, UPT, UR4, 0xc, UPT ;  /* 0x0000000c0400788c */ /* 0x000fc8000bf05270 */
[----:B------:R-:W-:Y:S02]  /*2a60*/  USEL UR5, URZ, 0x1, UP0 ;  /* 0x00000001ff057887 */ /* 0x000fe40008000000 */
[----:B------:R-:W-:Y:S02]  /*2a70*/  USEL UR4, UR4, URZ, UP0 ;  /* 0x000000ff04047287 */ /* 0x000fe40008000000 */
[----:B------:R-:W-:Y:S02]  /*2a80*/  ULOP3.LUT UR6, UR26, UR5, URZ, 0x3c, !UPT ;  /* 0x000000051a067292 */ /* 0x000fe4000f8e3cff */
[----:B------:R-:W-:-:S04]  /*2a90*/  ULEA UR5, UR4, UR36, 0x3 ;  /* 0x0000002404057291 */ /* 0x000fc8000f8e18ff */
[----:B-1----:R-:W-:-:S04]  /*2aa0*/  MOV R3, UR6 ;  /* 0x0000000600037c02 */ /* 0x002fc80008000f00 */
[----:B------:R-:W-:-:S04]  /*2ab0*/  SHF.L.U32 R3, R3, 0x1f, RZ ;  /* 0x0000001f03037819 */ /* 0x000fc800000006ff */
[----:B------:R-:W1:Y:S02]  /*2ac0*/  SYNCS.PHASECHK.TRANS64.TRYWAIT P0, [UR5], R3 ;  /* 0x00000003ff0075a7 */ /* 0x000e640008001105 */
[----:B-1----:R-:W-:Y:S05]  /*2ad0*/  @!P0 BRA `(.L_x_35) ;  /* 0x0000006800348947 */ /* 0x002fea0003800000 */
.L_x_114:
        /* <DEDUP_REMOVED lines=10> */
.L_x_116:
        /* <DEDUP_REMOVED lines=10> */
.L_x_118:
        /* <DEDUP_REMOVED lines=10> */
.L_x_120:
        /* <DEDUP_REMOVED lines=10> */
.L_x_122:
        /* <DEDUP_REMOVED lines=10> */
.L_x_124:
        /* <DEDUP_REMOVED lines=10> */
.L_x_126:
        /* <DEDUP_REMOVED lines=10> */
.L_x_128:
        /* <DEDUP_REMOVED lines=10> */
.L_x_130:
        /* <DEDUP_REMOVED lines=10> */
.L_x_132:
[----:B------:R-:W-:-:S04]  /*3080*/  UIADD3 UR4, UPT, UPT, UR4, 0x1, URZ ;  /* 0x0000000104047890 */ /* 0x000fc8000fffe0ff */
[----:B------:R-:W-:-:S04]  /*3090*/  UISETP.NE.AND UP0, UPT, UR4, 0xc, UPT ;  /* 0x0000000c0400788c */ /* 0x000fc8000bf05270 */
[----:B------:R-:W-:Y:S02]  /*30a0*/  USEL UR5, URZ, 0x1, UP0 ;  /* 0x00000001ff057887 */ /* 0x000fe40008000000 */
[----:B------:R-:W-:Y:S02]  /*30b0*/  USEL UR4, UR4, URZ, UP0 ;  /* 0x000000ff04047287 */ /* 0x000fe40008000000 */
[----:B------:R-:W-:Y:S02]  /*30c0*/  ULOP3.LUT UR5, UR6, UR5, URZ, 0x3c, !UPT ;  /* 0x0000000506057292 */ /* 0x000fe4000f8e3cff */
[----:B------:R-:W-:-:S04]  /*30d0*/  ULEA UR4, UR4, UR36, 0x3 ;  /* 0x0000002404047291 */ /* 0x000fc8000f8e18ff */
[----:B------:R-:W-:Y:S02]  /*30e0*/  IMAD.U32 R2, RZ, RZ, UR5 ;  /* 0x00000005ff027e24 */ /* 0x000fe4000f8e00ff */
[----:B-1----:R-:W-:-:S03]  /*30f0*/  MOV R0, UR4 ;  /* 0x0000000400007c02 */ /* 0x002fc60008000f00 */
[----:B------:R-:W-:-:S07]  /*3100*/  SHF.L.U32 R3, R2, 0x1f, RZ ;  /* 0x0000001f02037819 */ /* 0x000fce00000006ff */
.L_x_45:
[----:B-1----:R1:W2:Y:S02]  /*3110*/  SYNCS.PHASECHK.TRANS64.TRYWAIT P0, [R0+URZ], R3 ;  /* 0x00000003000075a7 */ /* 0x0022a400080011ff */
[----:B--2---:R-:W-:Y:S05]  /*3120*/  @!P0 NANOSLEEP.SYNCS 0x989680 ;  /* 0x009896800000895d */ /* 0x004fea0003900000 */
[----:B------:R-:W2:Y:S02]  /*3130*/  @!P0 SYNCS.PHASECHK.TRANS64 P0, [R0+URZ], R3 ;  /* 0x00000003000085a7 */ /* 0x000ea400080010ff */
[----:B--2---:R-:W-:Y:S05]  /*3140*/  @P0 EXIT ;  /* 0x000000000000094d */ /* 0x004fea0003800000 */
[----:B------:R-:W-:Y:S05]  /*3150*/  BRA `(.L_x_45) ;  /* 0xfffffffc00ec7947 */ /* 0x000fea000383ffff */
.L_x_17:
[----:B------:R-:W2:Y:S02]  /*3160*/  S2UR UR4, SR_CgaCtaId ;  /* 0x00000000000479c3 */ /* 0x000ea40000008800 */
[----:B--2---:R-:W-:-:S04]  /*3170*/  UISETP.NE.AND UP0, UPT, UR4, URZ, UPT ;  /* 0x000000ff0400728c */ /* 0x004fc8000bf05270 */
[----:B------:R-:W-:-:S09]  /*3180*/  UISETP.NE.OR UP0, UPT, UR18, 0x1, UP0 ;  /* 0x000000011200788c */ /* 0x000fd20008705670 */
[----:B------:R-:W-:Y:S05]  /*3190*/  BRA.U UP0, `(.L_x_46) ;  /* 0x0000000100b47547 */ /* 0x000fea000b800000 */
[----:B------:R-:W2:Y:S01]  /*31a0*/  S2UR UR5, SR_CgaCtaId ;  /* 0x00000000000579c3 */ /* 0x000ea20000008800 */
[----:B------:R-:W-:Y:S01]  /*31b0*/  UMOV UR4, 0x400 ;  /* 0x0000040000047882 */ /* 0x000fe20000000000 */
[----:B------:R-:W-:Y:S01]  /*31c0*/  HFMA2 R3, -RZ, RZ, 0, 5.9604644775390625e-08 ;  /* 0x00000001ff037431 */ /* 0x000fe200000001ff */
[----:B------:R-:W-:Y:S01]  /*31d0*/  ISETP.NE.AND P0, PT, R0, RZ, PT ;  /* 0x000000ff0000720c */ /* 0x000fe20003f05270 */
[----:B------:R-:W-:Y:S01]  /*31e0*/  IMAD.MOV.U32 R8, RZ, RZ, RZ ;  /* 0x000000ffff087224 */ /* 0x000fe200078e00ff */
[----:B--2---:R-:W-:-:S04]  /*31f0*/  ULEA UR4, UR5, UR4, 0x18 ;  /* 0x0000000405047291 */ /* 0x004fc8000f8ec0ff */
[----:B------:R-:W-:Y:S02]  /*3200*/  UIADD3 UR5, UPT, UPT, UR4, 0xf8, URZ ;  /* 0x000000f804057890 */ /* 0x000fe4000fffe0ff */
[----:B------:R-:W-:Y:S02]  /*3210*/  UIADD3 UR8, UPT, UPT, UR4, 0xf0, URZ ;  /* 0x000000f004087890 */ /* 0x000fe4000fffe0ff */
[----:B------:R-:W-:-:S12]  /*3220*/  UPRMT UR5, URZ, 0x654, UR5 ;  /* 0x00000654ff057896 */ /* 0x000fd80008000005 */
.L_x_49:
[----:B------:R-:W-:Y:S01]  /*3230*/  SHF.L.U32 R7, R3, 0x1f, RZ ;  /* 0x0000001f03077819 */ /* 0x000fe200000006ff */
[----:B------:R-:W-:Y:S02]  /*3240*/  IMAD.U32 R9, RZ, RZ, UR8 ;  /* 0x00000008ff097e24 */ /* 0x000fe4000f8e00ff */
[----:B------:R-:W-:Y:S01]  /*3250*/  @!P0 IMAD.MOV.U32 R5, RZ, RZ, 0x10 ;  /* 0x00000010ff058424 */ /* 0x000fe200078e00ff */
[----:B------:R-:W2:Y:S02]  /*3260*/  SYNCS.PHASECHK.TRANS64.TRYWAIT P1, [UR4+0xf8], R7 ;  /* 0x0000f807ff0075a7 */ /* 0x000ea40008021104 */
[----:B------:R-:W-:-:S04]  /*3270*/  PRMT R9, R0, 0x654, R9 ;  /* 0x0000065400097816 */ /* 0x000fc80000000009 */
[----:B------:R-:W-:Y:S01]  /*3280*/  SEL R2, R9, R2, !P0 ;  /* 0x0000000209027207 */ /* 0x000fe20004000000 */
[----:B--2---:R-:W-:Y:S06]  /*3290*/  @!P1 BRA `(.L_x_47) ;  /* 0x0000006400349947 */ /* 0x004fec0003800000 */
.L_x_134:
[----:B------:R-:W-:Y:S01]  /*32a0*/  UIADD3 UR6, UPT, UPT, UR4, 0x130, URZ ;  /* 0x0000013004067890 */ /* 0x000fe2000fffe0ff */
[----:B------:R3:W-:Y:S01]  /*32b0*/  @!P0 SYNCS.ARRIVE.TRANS64.RED RZ, [R2+URZ], R5 ;  /* 0x0000000502ff89a7 */ /* 0x0007e200080004ff */
[----:B------:R-:W-:Y:S01]  /*32c0*/  UIADD3 UR7, UPT, UPT, UR4, 0xf0, URZ ;  /* 0x000000f004077890 */ /* 0x000fe2000fffe0ff */
[----:B------:R-:W-:-:S08]  /*32d0*/  LOP3.LUT R3, R3, 0x1, RZ, 0x3c, !PT ;  /* 0x0000000103037812 */ /* 0x000fd000078e3cff */
[----:B------:R-:W-:Y:S06]  /*32e0*/  UGETNEXTWORKID.BROADCAST [UR6], [UR7] ;  /* 0x00000000060073ca */ /* 0x000fec0008000100 */
[----:B---3--:R-:W-:-:S04]  /*32f0*/  SHF.L.U32 R5, R8, 0x1f, RZ ;  /* 0x0000001f08057819 */ /* 0x008fc800000006ff */
[----:B------:R-:W3:Y:S02]  /*3300*/  SYNCS.PHASECHK.TRANS64.TRYWAIT P1, [UR4+0xf0], R5 ;  /* 0x0000f005ff0075a7 */ /* 0x000ee40008021104 */
[----:B---3--:R-:W-:Y:S05]  /*3310*/  @!P1 BRA `(.L_x_48) ;  /* 0x00000064002c9947 */ /* 0x008fea0003800000 */
.L_x_136:
[----:B--2---:R-:W2:Y:S01]  /*3320*/  LDS.128 R4, [UR4+0x130] ;  /* 0x00013004ff047984 */ /* 0x004ea20008000c00 */
[----:B------:R-:W-:Y:S01]  /*3330*/  LOP3.LUT R8, R8, 0x1, RZ, 0x3c, !PT ;  /* 0x0000000108087812 */ /* 0x000fe200078e3cff */
[----:B------:R-:W-:Y:S01]  /*3340*/  @!PT LDS RZ, [RZ] ;  /* 0x00000000fffff984 */ /* 0x000fe20000000800 */
[----:B------:R-:W-:Y:S01]  /*3350*/  @!PT LDS RZ, [RZ] ;  /* 0x00000000fffff984 */ /* 0x000fe20000000800 */
[----:B------:R-:W-:Y:S01]  /*3360*/  @!PT LDS RZ, [RZ] ;  /* 0x00000000fffff984 */ /* 0x000fe20000000800 */
[----:B------:R-:W-:Y:S01]  /*3370*/  @!PT LDS RZ, [RZ] ;  /* 0x00000000fffff984 */ /* 0x000fe20000000800 */
[----:B------:R3:W-:Y:S06]  /*3380*/  MEMBAR.ALL.CTA ;  /* 0x0000000000007992 */ /* 0x0007ec0000008000 */
[----:B---3--:R-:W3:Y:S02]  /*3390*/  FENCE.VIEW.ASYNC.S ;  /* 0x00000000000073c6 */ /* 0x008ee40000000000 */
[----:B---3--:R-:W-:Y:S01]  /*33a0*/  SYNCS.ARRIVE.TRANS64.RED.A1T0 RZ, [UR5], RZ ;  /* 0x000000ffffff79a7 */ /* 0x008fe20008100405 */
[----:B--2---:R-:W-:-:S13]  /*33b0*/  LOP3.LUT P1, RZ, R6, 0x1, RZ, 0xc0, !PT ;  /* 0x0000000106ff7812 */ /* 0x004fda000782c0ff */
[----:B------:R-:W-:Y:S05]  /*33c0*/  @P1 BRA `(.L_x_49) ;  /* 0xfffffffc00981947 */ /* 0x000fea000383ffff */
[----:B------:R-:W-:-:S04]  /*33d0*/  SHF.L.U32 R0, R3, 0x1f, RZ ;  /* 0x0000001f03007819 */ /* 0x000fc800000006ff */
[----:B------:R-:W2:Y:S02]  /*33e0*/  SYNCS.PHASECHK.TRANS64 P0, [UR4+0xf8], R0 ;  /* 0x0000f800ff0075a7 */ /* 0x000ea40008001004 */
[----:B-12---:R-:W-:Y:S05]  /*33f0*/  @P0 EXIT ;  /* 0x000000000000094d */ /* 0x006fea0003800000 */
[----:B------:R-:W-:-:S07]  /*3400*/  MOV R0, UR4 ;  /* 0x0000000400007c02 */ /* 0x000fce0008000f00 */
.L_x_50:
[----:B-1----:R-:W-:-:S04]  /*3410*/  SHF.L.U32 R5, R3, 0x1f, RZ ;  /* 0x0000001f03057819 */ /* 0x002fc800000006ff */
[----:B------:R1:W2:Y:S03]  /*3420*/  SYNCS.PHASECHK.TRANS64.TRYWAIT P0, [R0+URZ+0xf8], R5 ;  /* 0x0000f805000075a7 */ /* 0x0002a600080011ff */
[----:B--2---:R-:W-:Y:S05]  /*3430*/  @!P0 NANOSLEEP.SYNCS 0x989680 ;  /* 0x009896800000895d */ /* 0x004fea0003900000 */
[----:B------:R-:W2:Y:S02]  /*3440*/  @!P0 SYNCS.PHASECHK.TRANS64 P0, [R0+URZ+0xf8], R5 ;  /* 0x0000f805000085a7 */ /* 0x000ea400080010ff */
[----:B--2---:R-:W-:Y:S05]  /*3450*/  @P0 EXIT ;  /* 0x000000000000094d */ /* 0x004fea0003800000 */
[----:B------:R-:W-:Y:S05]  /*3460*/  BRA `(.L_x_50) ;  /* 0xfffffffc00e87947 */ /* 0x000fea000383ffff */
.L_x_46:
[----:B------:R-:W-:-:S09]  /*3470*/  UISETP.NE.AND UP0, UPT, UR18, URZ, UPT ;  /* 0x000000ff1200728c */ /* 0x000fd2000bf05270 */
[----:B------:R-:W-:Y:S05]  /*3480*/  BRA.U UP0, `(.L_x_51) ;  /* 0x0000000d00447547 */ /* 0x000fea000b800000 */
[----:B------:R-:W2:Y:S01]  /*3490*/  S2UR UR7, SR_CgaCtaId ;  /* 0x00000000000779c3 */ /* 0x000ea20000008800 */
[----:B------:R-:W-:Y:S01]  /*34a0*/  UMOV UR4, 0x40 ;  /* 0x0000004000047882 */ /* 0x000fe20000000000 */
[----:B------:R-:W-:Y:S01]  /*34b0*/  NOP ;  /* 0x0000000000007918 */ /* 0x000fe20000000000 */
[----:B------:R-:W-:Y:S01]  /*34c0*/  UMOV UR6, 0x400 ;  /* 0x0000040000067882 */ /* 0x000fe20000000000 */
[----:B--2---:R-:W-:Y:S02]  /*34d0*/  ULEA UR5, UR7, UR4, 0x18 ;  /* 0x0000000407057291 */ /* 0x004fe4000f8ec0ff */
[----:B------:R-:W-:-:S07]  /*34e0*/  ULEA UR6, UR7, UR6, 0x18 ;  /* 0x0000000607067291 */ /* 0x000fce000f8ec0ff */
[----:B------:R-:W2:Y:S02]  /*34f0*/  LDS.U8 R0, [UR5+0x1c] ;  /* 0x00001c05ff007984 */ /* 0x000ea40008000000 */
[----:B--2---:R-:W-:-:S13]  /*3500*/  ISETP.NE.AND P0, PT, R0, RZ, PT ;  /* 0x000000ff0000720c */ /* 0x004fda0003f05270 */
[----:B------:R-:W-:Y:S05]  /*3510*/  @P0 BRA `(.L_x_52) ;  /* 0x0000000000580947 */ /* 0x000fea0003800000 */
[----:B------:R-:W-:-:S13]  /*3520*/  ELECT P0, URZ, PT ;  /* 0x0000000000ff782f */ /* 0x000fda0003800000 */
[----:B------:R-:W-:Y:S05]  /*3530*/  @!P0 BRA `(.L_x_53) ;  /* 0x0000000000608947 */ /* 0x000fea0003800000 */
[----:B------:R-:W-:Y:S01]  /*3540*/  UMOV UR4, 0x10 ;  /* 0x0000001000047882 */ /* 0x000fe20000000000 */
[----:B------:R-:W-:Y:S01]  /*3550*/  HFMA2 R0, -RZ, RZ, 0, 5.9604644775390625e-08 ;  /* 0x00000001ff007431 */ /* 0x000fe200000001ff */
[----:B------:R-:W-:-:S03]  /*3560*/  MOV R2, 0xffff ;  /* 0x0000ffff00027802 */ /* 0x000fc60000000f00 */
[----:B------:R-:W-:Y:S04]  /*3570*/  DEPBAR.LE SB2, 0x36 ;  /* 0x0000ad800000791a */ /* 0x000fe80000000000 */
[----:B------:R-:W2:Y:S02]  /*3580*/  UTCATOMSWS.FIND_AND_SET.ALIGN UP0, UR4, UR4 ;  /* 0x00000004000475e3 */ /* 0x000ea40008000800 */
[----:B--2---:R-:W-:Y:S01]  /*3590*/  MOV R3, UR4 ;  /* 0x0000000400037c02 */ /* 0x004fe20008000f00 */
[----:B------:R-:W-:Y:S06]  /*35a0*/  BRA.U UP0, `(.L_x_54) ;  /* 0x0000000100187547 */ /* 0x000fec000b800000 */
.L_x_55:
[----:B------:R-:W-:Y:S05]  /*35b0*/  NANOSLEEP 0x64 ;  /* 0x000000640000795d */ /* 0x000fea0003800000 */
[----:B------:R-:W-:-:S05]  /*35c0*/  UMOV UR4, 0x10 ;  /* 0x0000001000047882 */ /* 0x000fca0000000000 */
[----:B------:R-:W-:Y:S04]  /*35d0*/  DEPBAR.LE SB2, 0x36 ;  /* 0x0000ad800000791a */ /* 0x000fe80000000000 */
[----:B------:R-:W2:Y:S02]  /*35e0*/  UTCATOMSWS.FIND_AND_SET.ALIGN UP0, UR4, UR4 ;  /* 0x00000004000475e3 */ /* 0x000ea40008000800 */
[----:B--2---:R-:W-:Y:S01]  /*35f0*/  MOV R3, UR4 ;  /* 0x0000000400037c02 */ /* 0x004fe20008000f00 */
[----:B------:R-:W-:Y:S05]  /*3600*/  BRA.U !UP0, `(.L_x_55) ;  /* 0xfffffffd08e87547 */ /* 0x000fea000b83ffff */
.L_x_54:
[-C--:B------:R-:W-:Y:S02]  /*3610*/  SHF.L.U32 R2, R2, R3.reuse, RZ ;  /* 0x0000000302027219 */ /* 0x080fe400000006ff */
[----:B------:R-:W-:Y:S01]  /*3620*/  SHF.L.U32 R0, R0, R3, RZ ;  /* 0x0000000300007219 */ /* 0x000fe200000006ff */
[----:B------:R-:W-:Y:S02]  /*3630*/  IMAD.SHL.U32 R3, R3, 0x20, RZ ;  /* 0x0000002003037824 */ /* 0x000fe400078e00ff */
[----:B------:R2:W-:Y:S04]  /*3640*/  ATOMS.OR RZ, [UR5+0x14], R2 ;  /* 0x00001402ffff798c */ /* 0x0005e8000b000005 */
[----:B------:R2:W-:Y:S04]  /*3650*/  ATOMS.OR RZ, [UR5+0x18], R0 ;  /* 0x00001800ffff798c */ /* 0x0005e8000b000005 */
[----:B------:R2:W-:Y:S01]  /*3660*/  STS [UR6+0x140], R3 ;  /* 0x00014003ff007988 */ /* 0x0005e20008000806 */
[----:B------:R-:W-:Y:S05]  /*3670*/  BRA `(.L_x_53) ;  /* 0x0000000000107947 */ /* 0x000fea0003800000 */
.L_x_52:
[----:B------:R-:W-:Y:S02]  /*3680*/  MOV R0, 0xffffffff ;  /* 0xffffffff00007802 */ /* 0x000fe40000000f00 */
[----:B------:R-:W-:-:S03]  /*3690*/  MOV R2, 0x36c0 ;  /* 0x000036c000027802 */ /* 0x000fc60000000f00 */
[----:B------:R2:W-:Y:S04]  /*36a0*/  STS [UR6+0x140], R0 ;  /* 0x00014000ff007988 */ /* 0x0005e80008000806 */
[----:B-12--5:R-:W-:Y:S05]  /*36b0*/  CALL.REL.NOINC `($__internal_1_$__cuda_sm10x_tcgen05_guardrail_trap_phase_invalid_during_alloc) ;  /* 0x0000006400ac7944 */ /* 0x026fea0003c00000 */
.L_x_53:
[----:B------:R-:W-:Y:S05]  /*36c0*/  WARPSYNC.ALL ;  /* 0x0000000000007948 */ /* 0x000fea0003800000 */
[----:B------:R-:W3:Y:S01]  /*36d0*/  S2UR UR4, SR_CgaCtaId ;  /* 0x00000000000479c3 */ /* 0x000ee20000008800 */
[----:B------:R-:W-:Y:S01]  /*36e0*/  UMOV UR18, 0x400 ;  /* 0x0000040000127882 */ /* 0x000fe20000000000 */
[----:B------:R-:W-:-:S06]  /*36f0*/  NOP ;  /* 0x0000000000007918 */ /* 0x000fcc0000000000 */
[----:B------:R-:W-:Y:S06]  /*3700*/  BAR.ARV 0x6, 0xa0 ;  /* 0x0182800000007b1d */ /* 0x000fec0000002000 */
[----:B------:R-:W4:Y:S01]  /*3710*/  LDCU.64 UR6, c[0x0][0x388] ;  /* 0x00007100ff0677ac */ /* 0x000f220008000a00 */
[----:B------:R-:W-:Y:S01]  /*3720*/  IMAD.MOV.U32 R8, RZ, RZ, 0x1 ;  /* 0x00000001ff087424 */ /* 0x000fe200078e00ff */
[----:B------:R-:W1:Y:S01]  /*3730*/  LDCU.64 UR8, c[0x0][0x390] ;  /* 0x00007200ff0877ac */ /* 0x000e620008000a00 */
[----:B------:R-:W-:Y:S01]  /*3740*/  UMOV UR21, URZ ;  /* 0x000000ff00157c82 */ /* 0x000fe20008000000 */
[----:B------:R-:W-:Y:S01]  /*3750*/  UMOV UR17, URZ ;  /* 0x000000ff00117c82 */ /* 0x000fe20008000000 */
[----:B---3--:R-:W-:Y:S01]  /*3760*/  ULEA UR18, UR4, UR18, 0x18 ;  /* 0x0000001204127291 */ /* 0x008fe2000f8ec0ff */
[----:B------:R-:W-:Y:S01]  /*3770*/  UMOV UR26, 0x0 ;  /* 0x00000000001a7882 */ /* 0x000fe20000000000 */
[----:B------:R-:W-:-:S02]  /*3780*/  UMOV UR27, 0x8210010 ;  /* 0x08210010001b7882 */ /* 0x000fc40000000000 */
[----:B------:R-:W-:Y:S01]  /*3790*/  UIADD3 UR20, UPT, UPT, UR18, 0x20400, URZ ;  /* 0x0002040012147890 */ /* 0x000fe2000fffe0ff */
[----:B------:R-:W-:Y:S01]  /*37a0*/  UMOV UR24, 0x0 ;  /* 0x0000000000187882 */ /* 0x000fe20000000000 */
[----:B------:R-:W-:Y:S01]  /*37b0*/  UMOV UR25, 0x8210010 ;  /* 0x0821001000197882 */ /* 0x000fe20000000000 */
[----:B----4-:R-:W-:Y:S02]  /*37c0*/  UIADD3 UR4, UPT, UPT, UR6, 0x3f, URZ ;  /* 0x0000003f06047890 */ /* 0x010fe4000fffe0ff */
[----:B------:R-:W2:Y:S01]  /*37d0*/  LDS R9, [UR18+0x140] ;  /* 0x00014012ff097984 */ /* 0x000ea20008000800 */
[----:B------:R-:W-:Y:S02]  /*37e0*/  USHF.R.U32.HI UR20, URZ, 0x4, UR20 ;  /* 0x00000004ff147899 */ /* 0x000fe40008011614 */
[----:B------:R-:W-:Y:S02]  /*37f0*/  USHF.R.S32.HI UR5, URZ, 0x1f, UR4 ;  /* 0x0000001fff057899 */ /* 0x000fe40008011404 */
[----:B------:R-:W-:-:S02]  /*3800*/  ULOP3.LUT UR20, UR20, 0x3fff, URZ, 0xc0, !UPT ;  /* 0x00003fff14147892 */ /* 0x000fc4000f8ec0ff */
[----:B------:R-:W-:Y:S02]  /*3810*/  ULEA.HI UR4, UR5, UR4, URZ, 0x6 ;  /* 0x0000000405047291 */ /* 0x000fe4000f8f30ff */
[----:B------:R-:W-:Y:S02]  /*3820*/  UIADD3 UR5, UPT, UPT, UR18, 0x8400, URZ ;  /* 0x0000840012057890 */ /* 0x000fe4000fffe0ff */
[----:B------:R-:W-:Y:S02]  /*3830*/  USHF.R.S32.HI UR4, URZ, 0x6, UR4 ;  /* 0x00000006ff047899 */ /* 0x000fe40008011404 */
[----:B------:R-:W-:Y:S02]  /*3840*/  USHF.R.U32.HI UR5, URZ, 0x4, UR5 ;  /* 0x00000004ff057899 */ /* 0x000fe40008011605 */
[----:B------:R-:W-:Y:S02]  /*3850*/  UIMAD UR4, UR4, UR7, URZ ;  /* 0x00000007040472a4 */ /* 0x000fe4000f8e02ff */
[----:B------:R-:W-:-:S02]  /*3860*/  ULOP3.LUT UR5, UR5, 0x3fff, URZ, 0xc0, !UPT ;  /* 0x00003fff05057892 */ /* 0x000fc4000f8ec0ff */
[----:B-1----:R-:W-:Y:S02]  /*3870*/  UIMAD UR4, UR4, UR8, URZ ;  /* 0x00000008040472a4 */ /* 0x002fe4000f8e02ff */
[----:B------:R-:W-:Y:S02]  /*3880*/  ULOP3.LUT UR19, UR5, 0x10000, URZ, 0xfc, !UPT ;  /* 0x0001000005137892 */ /* 0x000fe4000f8efcff */
[----:B------:R-:W-:Y:S02]  /*3890*/  UIMAD UR6, UR4, UR9, URZ ;  /* 0x00000009040672a4 */ /* 0x000fe4000f8e02ff */
[----:B------:R-:W-:Y:S02]  /*38a0*/  UIADD3 UR4, UPT, UPT, UR18, 0xf8, URZ ;  /* 0x000000f812047890 */ /* 0x000fe4000fffe0ff */
[----:B------:R-:W-:Y:S02]  /*38b0*/  UIADD3 UR23, UPT, UPT, UR6, -0x1, URZ ;  /* 0xffffffff06177890 */ /* 0x000fe4000fffe0ff */
[----:B------:R-:W-:-:S02]  /*38c0*/  UPRMT UR28, URZ, 0x654, UR4 ;  /* 0x00000654ff1c7896 */ /* 0x000fc40008000004 */
[----:B------:R-:W-:Y:S01]  /*38d0*/  UISETP.GE.AND UP3, UPT, UR6, 0x1, UPT ;  /* 0x000000010600788c */ /* 0x000fe2000bf66270 */
[C---:B--2---:R-:W-:Y:S01]  /*38e0*/  VIADD R3, R9.reuse, 0x80 ;  /* 0x0000008009037836 */ /* 0x044fe20000000000 */
[----:B------:R-:W-:-:S04]  /*38f0*/  LOP3.LUT R2, R9, 0xffff, RZ, 0xc0, !PT ;  /* 0x0000ffff09027812 */ /* 0x000fc800078ec0ff */
[----:B------:R-:W-:-:S05]  /*3900*/  LOP3.LUT R3, R3, 0xffff, RZ, 0xc0, !PT ;  /* 0x0000ffff03037812 */ /* 0x000fca00078ec0ff */
[----:B------:R1:W-:Y:S02]  /*3910*/  STL.64 [R1], R2 ;  /* 0x0000000201007387 */ /* 0x0003e40000100a00 */
[----:B-1----:R-:W-:-:S07]  /*3920*/  CS2R R2, SRZ ;  /* 0x0000000000027805 */ /* 0x002fce000001ff00 */
.L_x_62:
[----:B-1----:R-:W-:-:S04]  /*3930*/  SHF.L.U32 R5, R3, 0x1f, RZ ;  /* 0x0000001f03057819 */ /* 0x002fc800000006ff */
[----:B------:R-:W1:Y:S02]  /*3940*/  SYNCS.PHASECHK.TRANS64.TRYWAIT P0, [UR18+0xf0], R5 ;  /* 0x0000f005ff0075a7 */ /* 0x000e640008001112 */
[----:B-12-4-:R-:W-:Y:S05]  /*3950*/  @!P0 BRA `(.L_x_56) ;  /* 0x0000005c00b48947 */ /* 0x016fea0003800000 */
.L_x_138:
[----:B-1----:R-:W1:Y:S01]  /*3960*/  LDS.128 R4, [UR18+0x130] ;  /* 0x00013012ff047984 */ /* 0x002e620008000c00 */
[----:B------:R-:W-:Y:S01]  /*3970*/  ULEA UR22, UR21, UR18, 0x3 ;  /* 0x0000001215167291 */ /* 0x000fe2000f8e18ff */
[----:B------:R-:W-:Y:S01]  /*3980*/  SHF.L.U32 R0, R8, 0x1f, RZ ;  /* 0x0000001f08007819 */ /* 0x000fe200000006ff */
[----:B------:R-:W-:Y:S01]  /*3990*/  @!PT LDS RZ, [RZ] ;  /* 0x00000000fffff984 */ /* 0x000fe20000000800 */
[----:B------:R-:W-:Y:S01]  /*39a0*/  @!PT LDS RZ, [RZ] ;  /* 0x00000000fffff984 */ /* 0x000fe20000000800 */
[----:B------:R-:W-:Y:S01]  /*39b0*/  @!PT LDS RZ, [RZ] ;  /* 0x00000000fffff984 */ /* 0x000fe20000000800 */
[----:B------:R-:W-:Y:S01]  /*39c0*/  @!PT LDS RZ, [RZ] ;  /* 0x00000000fffff984 */ /* 0x000fe20000000800 */
[----:B------:R2:W-:Y:S06]  /*39d0*/  MEMBAR.ALL.CTA ;  /* 0x0000000000007992 */ /* 0x0005ec0000008000 */
[----:B--2---:R-:W2:Y:S02]  /*39e0*/  FENCE.VIEW.ASYNC.S ;  /* 0x00000000000073c6 */ /* 0x004ea40000000000 */
[----:B--2---:R-:W-:Y:S01]  /*39f0*/  SYNCS.ARRIVE.TRANS64.RED.A1T0 RZ, [UR28], RZ ;  /* 0x000000ffffff79a7 */ /* 0x004fe2000810041c */
[----:B------:R-:W2:Y:S01]  /*3a00*/  SYNCS.PHASECHK.TRANS64.TRYWAIT P0, [UR22+0x110], R0 ;  /* 0x00011000ff0075a7 */ /* 0x000ea20008001116 */
[----:B-1----:R-:W-:Y:S01]  /*3a10*/  LOP3.LUT P2, RZ, R6, 0x1, RZ, 0xc0, !PT ;  /* 0x0000000106ff7812 */ /* 0x002fe2000784c0ff */
[----:B--2---:R-:W-:-:S12]  /*3a20*/  @!P0 BRA `(.L_x_57) ;  /* 0x0000005c00988947 */ /* 0x004fd80003800000 */
.L_x_140:
[----:B------:R-:W-:Y:S05]  /*3a30*/  BRA.U !UP3, `(.L_x_58) ;  /* 0x000000010bc87547 */ /* 0x000fea000b800000 */
[----:B-1----:R-:W-:Y:S01]  /*3a40*/  IMAD.U32 R0, RZ, RZ, UR21 ;  /* 0x00000015ff007e24 */ /* 0x002fe2000f8e00ff */
[----:B------:R-:W-:-:S04]  /*3a50*/  ULEA UR4, UR17, UR18, 0x3 ;  /* 0x0000001211047291 */ /* 0x000fc8000f8e18ff */
[----:B------:R-:W-:Y:S02]  /*3a60*/  LEA R4, R0, R1, 0x2 ;  /* 0x0000000100047211 */ /* 0x000fe400078e10ff */
[----:B------:R-:W-:-:S04]  /*3a70*/  SHF.L.U32 R0, R2, 0x1f, RZ ;  /* 0x0000001f02007819 */ /* 0x000fc800000006ff */
[----:B------:R-:W5:Y:S01]  /*3a80*/  LDL R4, [R4] ;  /* 0x0000000004047983 */ /* 0x000f620000100800 */
[----:B------:R1:W2:Y:S01]  /*3a90*/  SYNCS.PHASECHK.TRANS64.TRYWAIT P1, [UR4], R0 ;  /* 0x00000000ff0075a7 */ /* 0x0002a20008021104 */
[----:B------:R-:W-:Y:S01]  /*3aa0*/  UPLOP3.LUT UP2, UPT, UPT, UPT, UPT, 0x40, 0x4 ;  /* 0x000000000004789c */ /* 0x000fe20003f4e870 */
[----:B------:R-:W-:Y:S01]  /*3ab0*/  UMOV UR15, UR23 ;  /* 0x00000017000f7c82 */ /* 0x000fe20008000000 */
[----:B------:R-:W-:-:S09]  /*3ac0*/  UMOV UR8, UR17 ;  /* 0x0000001100087c82 */ /* 0x000fd20008000000 */
.L_x_61:
[----:B------:R-:W-:Y:S01]  /*3ad0*/  ULEA UR16, UR8, UR18, 0x3 ;  /* 0x0000001208107291 */ /* 0x000fe2000f8e18ff */
[----:B--234-:R-:W-:Y:S11]  /*3ae0*/  @P1 BRA `(.L_x_59) ;  /* 0x00000000000c1947 */ /* 0x01cff60003800000 */
[----:B------:R-:W-:Y:S04]  /*3af0*/  SHF.L.U32 R5, R2, 0x1f, RZ ;  /* 0x0000001f02057819 */ /* 0x000fe800000006ff */
[----:B------:R-:W2:Y:S02]  /*3b00*/  SYNCS.PHASECHK.TRANS64.TRYWAIT P0, [UR16], R5 ;  /* 0x00000005ff0075a7 */ /* 0x000ea40008001110 */
[----:B--2---:R-:W-:Y:S05]  /*3b10*/  @!P0 BRA `(.L_x_60) ;  /* 0x0000005c00748947 */ /* 0x004fea0003800000 */
.L_x_59:
[----:B------:R-:W-:Y:S01]  /*3b20*/  UISETP.NE.AND UP0, UPT, UR15, URZ, UPT ;  /* 0x000000ff0f00728c */ /* 0x000fe2000bf05270 */
[----:B------:R-:W-:Y:S01]  /*3b30*/  PLOP3.LUT P1, PT, PT, PT, PT, 0x80, 0x8 ;  /* 0x000000000008781c */ /* 0x000fe20003f2f070 */
[----:B------:R-:W-:Y:S02]  /*3b40*/  UIADD3 UR4, UPT, UPT, UR8, 0x1, URZ ;  /* 0x0000000108047890 */ /* 0x000fe4000fffe0ff */
[----:B------:R-:W-:Y:S02]  /*3b50*/  ULEA UR10, UR8, UR20, 0x9 ;  /* 0x00000014080a7291 */ /* 0x000fe4000f8e48ff */
[----:B------:R-:W-:Y:S01]  /*3b60*/  UISETP.NE.AND UP1, UPT, UR4, 0xc, UPT ;  /* 0x0000000c0400788c */ /* 0x000fe2000bf25270 */
[----:B------:R-:W-:Y:S01]  /*3b70*/  PLOP3.LUT P0, PT, PT, PT, UP0, 0x80, 0x8 ;  /* 0x000000000008781c */ /* 0x000fe20003f0f008 */
[----:B------:R-:W-:Y:S02]  /*3b80*/  ULEA UR8, UR8, UR19, 0x9 ;  /* 0x0000001308087291 */ /* 0x000fe4000f8e48ff */
[----:B------:R-:W-:Y:S02]  /*3b90*/  USEL UR5, URZ, 0x1, UP1 ;  /* 0x00000001ff057887 */ /* 0x000fe40008800000 */
[----:B------:R-:W-:Y:S02]  /*3ba0*/  USEL UR17, UR4, URZ, UP1 ;  /* 0x000000ff04117287 */ /* 0x000fe40008800000 */
[----:B------:R-:W-:Y:S02]  /*3bb0*/  UIADD3 UR12, UPT, UPT, UR10, 0x100, URZ ;  /* 0x000001000a0c7890 */ /* 0x000fe4000fffe0ff */
[----:B------:R-:W-:Y:S01]  /*3bc0*/  @UP0 ULEA UR4, UR17, UR18, 0x3 ;  /* 0x0000001211040291 */ /* 0x000fe2000f8e18ff */
[----:B------:R-:W-:Y:S01]  /*3bd0*/  LOP3.LUT R2, R2, UR5, RZ, 0x3c, !PT ;  /* 0x0000000502027c12 */ /* 0x000fe2000f8e3cff */
[----:B------:R-:W-:Y:S02]  /*3be0*/  UIADD3 UR6, UPT, UPT, UR8, 0x2, URZ ;  /* 0x0000000208067890 */ /* 0x000fe4000fffe0ff */
[----:B------:R-:W-:Y:S01]  /*3bf0*/  UIADD3 UR5, UPT, UPT, UR16, 0x60, URZ ;  /* 0x0000006010057890 */ /* 0x000fe2000fffe0ff */
[----:B-1----:R-:W-:Y:S01]  /*3c00*/  @P0 SHF.L.U32 R0, R2, 0x1f, RZ ;  /* 0x0000001f02000819 */ /* 0x002fe200000006ff */
[----:B------:R-:W-:Y:S01]  /*3c10*/  UMOV UR11, 0x40004040 ;  /* 0x40004040000b7882 */ /* 0x000fe20000000000 */
[----:B------:R-:W-:Y:S01]  /*3c20*/  UMOV UR9, 0x80004020 ;  /* 0x8000402000097882 */ /* 0x000fe20000000000 */
[----:B------:R-:W-:Y:S01]  /*3c30*/  UMOV UR13, 0x40004040 ;  /* 0x40004040000d7882 */ /* 0x000fe20000000000 */
[----:B------:R3:W4:Y:S01]  /*3c40*/  @P0 SYNCS.PHASECHK.TRANS64.TRYWAIT P1, [UR4], R0 ;  /* 0x00000000ff0005a7 */ /* 0x0007220008021104 */
[----:B------:R-:W-:Y:S11]  /*3c50*/  ELECT P0, URZ, PT ;  /* 0x0000000000ff782f */ /* 0x000ff60003800000 */
[----:B------:R-:W-:Y:S02]  /*3c60*/  @!UPT UIADD3 URZ, UPT, UPT, URZ, URZ, URZ ;  /* 0x000000fffffff290 */ /* 0x000fe4000fffe0ff */
[C---:B-----5:R-:W-:Y:S02]  /*3c70*/  @P0 R2UR.BROADCAST UR4, R4.reuse ;  /* 0x00000000040402ca */ /* 0x060fe400008e0000 */
[----:B------:R-:W-:Y:S11]  /*3c80*/  ELECT P0, URZ, PT ;  /* 0x0000000000ff782f */ /* 0x000ff60003800000 */
[----:B------:R-:W-:Y:S02]  /*3c90*/  @!UPT UIADD3 URZ, UPT, UPT, URZ, URZ, URZ ;  /* 0x000000fffffff290 */ /* 0x000fe4000fffe0ff */
[----:B------:R-:W-:Y:S01]  /*3ca0*/  @P0 R2UR.BROADCAST UR14, R4 ;  /* 0x00000000040e02ca */ /* 0x000fe200008e0000 */
[----:B------:R-:W-:Y:S01]  /*3cb0*/  UMOV UR7, 0x80004020 ;  /* 0x8000402000077882 */ /* 0x000fe20000000000 */
[----:B------:R1:W-:Y:S01]  /*3cc0*/  UTCQMMA gdesc[UR8], gdesc[UR10], tmem[UR4], tmem[UR26], idesc[UR27], UP2 ;  /* 0x00ff1a0a080075ea */ /* 0x0003e20009000304 */
[----:B------:R-:W-:Y:S10]  /*3cd0*/  UPLOP3.LUT UP2, UPT, UPT, UPT, UPT, 0x80, 0x8 ;  /* 0x000000000008789c */ /* 0x000ff40003f4f070 */
[----:B------:R3:W-:Y:S01]  /*3ce0*/  UTCQMMA gdesc[UR6], gdesc[UR12], tmem[UR14], tmem[UR24], idesc[UR25], UPT ;  /* 0x00ff180c060075ea */ /* 0x0007e2000b80030e */
[----:B------:R3:W-:Y:S01]  /*3cf0*/  UTCBAR [UR5], URZ ;  /* 0x000000ff050073e9 */ /* 0x0007e200080000ff */
[----:B-1----:R-:W-:Y:S02]  /*3d00*/  UIADD3 UR4, UPT, UPT, UR15, 0x1, URZ ;  /* 0x000000010f047890 */ /* 0x002fe4000fffe0ff */
[----:B------:R-:W-:Y:S02]  /*3d10*/  UIADD3 UR9, UPT, UPT, UR15, -0x1, URZ ;  /* 0xffffffff0f097890 */ /* 0x000fe4000fffe0ff */
[----:B------:R-:W-:Y:S01]  /*3d20*/  UISETP.GT.U32.AND UP0, UPT, UR4, 0x1, UPT ;  /* 0x000000010400788c */ /* 0x000fe2000bf04070 */
[----:B------:R-:W-:Y:S04]  /*3d30*/  UMOV UR8, UR17 ;  /* 0x0000001100087c82 */ /* 0x000fe80008000000 */
[----:B------:R-:W-:Y:S04]  /*3d40*/  UMOV UR15, UR9 ;  /* 0x00000009000f7c82 */ /* 0x000fe80008000000 */
[----:B------:R-:W-:Y:S05]  /*3d50*/  BRA.U UP0, `(.L_x_61) ;  /* 0xfffffffd005c7547 */ /* 0x000fea000b83ffff */
.L_x_58:
[----:B------:R-:W-:Y:S01]  /*3d60*/  UIADD3 UR4, UPT, UPT, UR21, 0x1, URZ ;  /* 0x0000000115047890 */ /* 0x000fe2000fffe0ff */
[----:B------:R-:W-:Y:S01]  /*3d70*/  LOP3.LUT R3, R3, 0x1, RZ, 0x3c, !PT ;  /* 0x0000000103037812 */ /* 0x000fe200078e3cff */
[----:B---3--:R-:W-:Y:S02]  /*3d80*/  UIADD3 UR5, UPT, UPT, UR22, 0x100, URZ ;  /* 0x0000010016057890 */ /* 0x008fe4000fffe0ff */
[----:B------:R-:W-:-:S04]  /*3d90*/  UISETP.NE.AND UP0, UPT, UR4, 0x2, UPT ;  /* 0x000000020400788c */ /* 0x000fc8000bf05270 */
[----:B------:R-:W-:Y:S02]  /*3da0*/  USEL UR6, URZ, 0x1, UP0 ;  /* 0x00000001ff067887 */ /* 0x000fe40008000000 */
[----:B------:R-:W-:Y:S01]  /*3db0*/  USEL UR21, UR4, URZ, UP0 ;  /* 0x000000ff04157287 */ /* 0x000fe20008000000 */
[----:B------:R2:W-:Y:S03]  /*3dc0*/  UTCBAR [UR5], URZ ;  /* 0x000000ff050073e9 */ /* 0x0005e600080000ff */
[----:B------:R-:W-:Y:S01]  /*3dd0*/  LOP3.LUT R8, R8, UR6, RZ, 0x3c, !PT ;  /* 0x0000000608087c12 */ /* 0x000fe2000f8e3cff */
[----:B------:R-:W-:Y:S07]  /*3de0*/  @P2 BRA `(.L_x_62) ;  /* 0xfffffff800d02947 */ /* 0x000fee000383ffff */
[----:B------:R-:W3:Y:S01]  /*3df0*/  S2UR UR6, SR_CgaCtaId ;  /* 0x00000000000679c3 */ /* 0x000ee20000008800 */
[----:B------:R-:W-:Y:S01]  /*3e00*/  ELECT P0, URZ, PT ;  /* 0x0000000000ff782f */ /* 0x000fe20003800000 */
[----:B-1----:R-:W-:Y:S01]  /*3e10*/  IMAD.MOV.U32 R0, RZ, RZ, 0x1 ;  /* 0x00000001ff007424 */ /* 0x002fe200078e00ff */
[----:B------:R-:W-:Y:S01]  /*3e20*/  UIADD3 UR18, UPT, UPT, UR18, 0x110, URZ ;  /* 0x0000011012127890 */ /* 0x000fe2000fffe0ff */
[----:B------:R-:W-:Y:S01]  /*3e30*/  SHF.L.U32 R3, R8, 0x1f, RZ ;  /* 0x0000001f08037819 */ /* 0x000fe200000006ff */
[----:B------:R-:W-:-:S03]  /*3e40*/  UMOV UR4, 0x40 ;  /* 0x0000004000047882 */ /* 0x000fc60000000000 */
[----:B------:R-:W-:Y:S01]  /*3e50*/  UVIRTCOUNT.DEALLOC.SMPOOL 0x80 ;  /* 0x000000800000784c */ /* 0x000fe20000000000 */
[----:B---3--:R-:W-:Y:S02]  /*3e60*/  ULEA UR6, UR6, UR4, 0x18 ;  /* 0x0000000406067291 */ /* 0x008fe4000f8ec0ff */
[----:B------:R-:W-:-:S07]  /*3e70*/  ULEA UR4, UR21, UR18, 0x3 ;  /* 0x0000001215047291 */ /* 0x000fce000f8e18ff */
[----:B------:R1:W-:Y:S02]  /*3e80*/  @P0 STS.U8 [UR6+0x1c], R0 ;  /* 0x00001c00ff000988 */ /* 0x0003e40008000006 */
[----:B------:R-:W3:Y:S02]  /*3e90*/  SYNCS.PHASECHK.TRANS64.TRYWAIT P0, [UR4], R3 ;  /* 0x00000003ff0075a7 */ /* 0x000ee40008001104 */
[----:B-1-3--:R-:W-:Y:S05]  /*3ea0*/  @!P0 BRA `(.L_x_63) ;  /* 0x0000005800a88947 */ /* 0x00afea0003800000 */
.L_x_143:
[----:B------:R-:W-:-:S04]  /*3eb0*/  UIADD3 UR4, UPT, UPT, UR21, 0x1, URZ ;  /* 0x0000000115047890 */ /* 0x000fc8000fffe0ff */
[----:B------:R-:W-:-:S04]  /*3ec0*/  UISETP.NE.AND UP0, UPT, UR4, 0x2, UPT ;  /* 0x000000020400788c */ /* 0x000fc8000bf05270 */
[----:B--2---:R-:W-:Y:S02]  /*3ed0*/  USEL UR5, URZ, 0x1, UP0 ;  /* 0x00000001ff057887 */ /* 0x004fe40008000000 */
[----:B------:R-:W-:-:S04]  /*3ee0*/  USEL UR4, UR4, URZ, UP0 ;  /* 0x000000ff04047287 */ /* 0x000fc80008000000 */
[----:B------:R-:W-:Y:S01]  /*3ef0*/  ULEA UR4, UR4, UR18, 0x3 ;  /* 0x0000001204047291 */ /* 0x000fe2000f8e18ff */
[----:B-1----:R-:W-:-:S04]  /*3f00*/  LOP3.LUT R3, R8, UR5, RZ, 0x3c, !PT ;  /* 0x0000000508037c12 */ /* 0x002fc8000f8e3cff */
[----:B------:R-:W-:-:S04]  /*3f10*/  SHF.L.U32 R3, R3, 0x1f, RZ ;  /* 0x0000001f03037819 */ /* 0x000fc800000006ff */
[----:B------:R-:W1:Y:S02]  /*3f20*/  SYNCS.PHASECHK.TRANS64.TRYWAIT P0, [UR4], R3 ;  /* 0x00000003ff0075a7 */ /* 0x000e640008001104 */
[----:B-1----:R-:W-:Y:S05]  /*3f30*/  @!P0 BRA `(.L_x_64) ;  /* 0x00000058009c8947 */ /* 0x002fea0003800000 */
.L_x_145:
[----:B------:R-:W-:Y:S01]  /*3f40*/  NOP ;  /* 0x0000000000007918 */ /* 0x000fe20000000000 */
[----:B-1----:R-:W1:Y:S01]  /*3f50*/  LDS R0, [UR6+0x14] ;  /* 0x00001406ff007984 */ /* 0x002e620008000800 */
[----:B------:R-:W-:Y:S01]  /*3f60*/  LOP3.LUT R2, R9, 0xffff, RZ, 0xc0, !PT ;  /* 0x0000ffff09027812 */ /* 0x000fe200078ec0ff */
[----:B------:R-:W-:Y:S02]  /*3f70*/  IMAD.MOV.U32 R3, RZ, RZ, 0xffff ;  /* 0x0000ffffff037424 */ /* 0x000fe400078e00ff */
[----:B------:R-:W-:Y:S01]  /*3f80*/  IMAD.MOV.U32 R5, RZ, RZ, 0x1 ;  /* 0x00000001ff057424 */ /* 0x000fe200078e00ff */
[----:B------:R-:W-:-:S04]  /*3f90*/  SHF.R.U32.HI R2, RZ, 0x5, R2 ;  /* 0x00000005ff027819 */ /* 0x000fc80000011602 */
[-C--:B------:R-:W-:Y:S02]  /*3fa0*/  SHF.L.U32 R3, R3, R2.reuse, RZ ;  /* 0x0000000203037219 */ /* 0x080fe400000006ff */
[----:B------:R-:W-:Y:S02]  /*3fb0*/  SHF.L.U32 R5, R5, R2, RZ ;  /* 0x0000000205057219 */ /* 0x000fe400000006ff */
[----:B-1----:R-:W-:-:S04]  /*3fc0*/  LOP3.LUT R0, R0, R3, RZ, 0xc0, !PT ;  /* 0x0000000300007212 */ /* 0x002fc800078ec0ff */
[----:B------:R-:W-:-:S13]  /*3fd0*/  ISETP.NE.AND P0, PT, R0, R3, PT ;  /* 0x000000030000720c */ /* 0x000fda0003f05270 */
[----:B------:R-:W-:Y:S05]  /*3fe0*/  @P0 BRA `(.L_x_65) ;  /* 0x00000000005c0947 */ /* 0x000fea0003800000 */
[----:B------:R-:W1:Y:S02]  /*3ff0*/  LDS R0, [UR6+0x18] ;  /* 0x00001806ff007984 */ /* 0x000e640008000800 */
[----:B-1----:R-:W-:-:S04]  /*4000*/  LOP3.LUT R0, R0, R5, RZ, 0xc0, !PT ;  /* 0x0000000500007212 */ /* 0x002fc800078ec0ff */
[----:B------:R-:W-:-:S13]  /*4010*/  ISETP.NE.AND P0, PT, R0, R5, PT ;  /* 0x000000050000720c */ /* 0x000fda0003f05270 */
[----:B------:R-:W-:Y:S05]  /*4020*/  @P0 BRA `(.L_x_66) ;  /* 0x0000000000400947 */ /* 0x000fea0003800000 */
[----:B------:R-:W-:Y:S01]  /*4030*/  R2UR UR4, R3 ;  /* 0x00000000030472ca */ /* 0x000fe200000e0000 */
[----:B------:R-:W1:Y:S01]  /*4040*/  S2R R2, SR_LANEID ;  /* 0x0000000000027919 */ /* 0x000e620000000000 */
[----:B------:R-:W-:-:S04]  /*4050*/  LOP3.LUT R5, RZ, R5, RZ, 0x33, !PT ;  /* 0x00000005ff057212 */ /* 0x000fc800078e33ff */
[----:B------:R-:W2:Y:S07]  /*4060*/  REDUX UR7, R5 ;  /* 0x00000000050773c4 */ /* 0x000eae0000000000 */
[----:B------:R-:W-:-:S03]  /*4070*/  ULOP3.LUT UR5, URZ, UR4, URZ, 0x33, !UPT ;  /* 0x00000004ff057292 */ /* 0x000fc6000f8e33ff */
[----:B------:R-:W-:Y:S02]  /*4080*/  VOTEU.ANY UR4, UPT, PT ;  /* 0x0000000000047886 */ /* 0x000fe400038e0100 */
[----:B------:R-:W-:Y:S01]  /*4090*/  UFLO.U32 UR4, UR4 ;  /* 0x00000004000472bd */ /* 0x000fe200080e0000 */
[----:B------:R-:W-:-:S04]  /*40a0*/  IMAD.U32 R0, RZ, RZ, UR5 ;  /* 0x00000005ff007e24 */ /* 0x000fc8000f8e00ff */
[----:B------:R-:W3:Y:S02]  /*40b0*/  REDUX UR8, R0 ;  /* 0x00000000000873c4 */ /* 0x000ee40000000000 */
[----:B------:R1:W-:Y:S02]  /*40c0*/  UTCATOMSWS.AND URZ, UR5 ;  /* 0x0000000500ff79e3 */ /* 0x0003e40008000000 */
[----:B-1----:R-:W-:Y:S01]  /*40d0*/  ISETP.EQ.U32.AND P0, PT, R2, UR4, PT ;  /* 0x0000000402007c0c */ /* 0x002fe2000bf02070 */
[----:B--2---:R-:W-:Y:S02]  /*40e0*/  IMAD.U32 R2, RZ, RZ, UR7 ;  /* 0x00000007ff027e24 */ /* 0x004fe4000f8e00ff */
[----:B---3--:R-:W-:-:S10]  /*40f0*/  IMAD.U32 R3, RZ, RZ, UR8 ;  /* 0x00000008ff037e24 */ /* 0x008fd4000f8e00ff */
[----:B------:R1:W-:Y:S04]  /*4100*/  @P0 ATOMS.AND RZ, [UR6+0x14], R3 ;  /* 0x00001403ffff098c */ /* 0x0003e8000a800006 */
[----:B------:R1:W-:Y:S01]  /*4110*/  @P0 ATOMS.AND RZ, [UR6+0x18], R2 ;  /* 0x00001802ffff098c */ /* 0x0003e2000a800006 */
[----:B------:R-:W-:Y:S05]  /*4120*/  BRA `(.L_x_67) ;  /* 0x0000000000147947 */ /* 0x000fea0003800000 */
.L_x_66:
[----:B------:R-:W-:Y:S02]  /*4130*/  MOV R2, 0x4150 ;  /* 0x0000415000027802 */ /* 0x000fe40000000f00 */
[----:B----45:R-:W-:Y:S05]  /*4140*/  CALL.REL.NOINC `($__internal_0_$__cuda_sm10x_tcgen05_guardrail_trap_col_being_dealloced_not_returned_by_alloc) ;  /* 0x0000005800fc7944 */ /* 0x030fea0003c00000 */
[----:B------:R-:W-:Y:S05]  /*4150*/  BRA `(.L_x_67) ;  /* 0x0000000000087947 */ /* 0x000fea0003800000 */
.L_x_65:
[----:B------:R-:W-:Y:S02]  /*4160*/  MOV R2, 0x4180 ;  /* 0x0000418000027802 */ /* 0x000fe40000000f00 */
[----:B----45:R-:W-:Y:S05]  /*4170*/  CALL.REL.NOINC `($__internal_2_$__cuda_sm10x_tcgen05_guardrail_trap_unallocated_columns_being_dealloced) ;  /* 0x0000005c00087944 */ /* 0x030fea0003c00000 */
.L_x_67:
[----:B------:R-:W-:Y:S01]  /*4180*/  NOP ;  /* 0x0000000000007918 */ /* 0x000fe20000000000 */
[----:B------:R-:W-:Y:S05]  /*4190*/  EXIT ;  /* 0x000000000000794d */ /* 0x000fea0003800000 */
.L_x_51:
[----:B------:R-:W-:-:S09]  /*41a0*/  UISETP.NE.OR UP0, UPT, UR18, 0x3, !UP3 ;  /* 0x000000031200788c */ /* 0x000fd2000df05670 */
[----:B------:R-:W-:Y:S05]  /*41b0*/  BRA.U UP0, `(.L_x_68) ;  /* 0x0000001100047547 */ /* 0x000fea000b800000 */
[----:B------:R-:W2:Y:S01]  /*41c0*/  LDCU.64 UR4, c[0x0][0x988] ;  /* 0x00013100ff0477ac */ /* 0x000ea20008000a00 */
[----:B------:R-:W3:Y:S01]  /*41d0*/  S2UR UR10, SR_CgaCtaId ;  /* 0x00000000000a79c3 */ /* 0x000ee20000008800 */
[----:B------:R-:W-:Y:S01]  /*41e0*/  R2UR UR44, R135 ;  /* 0x00000000872c72ca */ /* 0x000fe200000e0000 */
[----:B------:R-:W-:Y:S01]  /*41f0*/  HFMA2 R8, -RZ, RZ, 0, 0 ;  /* 0x00000000ff087431 */ /* 0x000fe200000001ff */
[----:B------:R-:W4:Y:S01]  /*4200*/  LDCU UR37, c[0x0][0x370] ;  /* 0x00006e00ff2577ac */ /* 0x000f220008000800 */
[----:B------:R-:W-:Y:S01]  /*4210*/  R2UR UR38, R160 ;  /* 0x00000000a02672ca */ /* 0x000fe200000e0000 */
[----:B------:R-:W-:Y:S01]  /*4220*/  IMAD.MOV.U32 R10, RZ, RZ, 0x1 ;  /* 0x00000001ff0a7424 */ /* 0x000fe200078e00ff */
[----:B------:R-:W4:Y:S02]  /*4230*/  LDCU.128 UR28, c[0x0][0xc10] ;  /* 0x00018200ff1c77ac */ /* 0x000f240008000c00 */
[----:B------:R-:W1:Y:S01]  /*4240*/  LDC.64 R12, c[0x0][0x348] ;  /* 0x0000d200ff0c7b82 */ /* 0x000e620000000a00 */
[----:B------:R-:W-:Y:S01]  /*4250*/  IMAD.MOV.U32 R3, RZ, RZ, 0x2000 ;  /* 0x00002000ff037424 */ /* 0x000fe200078e00ff */
[----:B------:R-:W3:Y:S01]  /*4260*/  LDCU UR36, c[0x0][0x374] ;  /* 0x00006e80ff2477ac */ /* 0x000ee20008000800 */
[----:B------:R-:W3:Y:S01]  /*4270*/  LDCU.64 UR26, c[0x0][0x990] ;  /* 0x00013200ff1a77ac */ /* 0x000ee20008000a00 */
[----:B------:R-:W1:Y:S01]  /*4280*/  LDCU UR17, c[0x0][0xc0c] ;  /* 0x00018180ff1177ac */ /* 0x000e620008000800 */
[----:B--2---:R-:W-:Y:S01]  /*4290*/  UISETP.NE.U32.AND UP0, UPT, UR4, URZ, UPT ;  /* 0x000000ff0400728c */ /* 0x004fe2000bf05070 */
[----:B------:R-:W2:Y:S01]  /*42a0*/  LDCU.128 UR32, c[0x0][0xa80] ;  /* 0x00015000ff2077ac */ /* 0x000ea20008000c00 */
[----:B------:R-:W2:Y:S01]  /*42b0*/  LDCU UR53, c[0x0][0xc20] ;  /* 0x00018400ff3577ac */ /* 0x000ea20008000800 */
[----:B------:R-:W2:Y:S01]  /*42c0*/  LDCU UR4, c[0x0][0xc30] ;  /* 0x00018600ff0477ac */ /* 0x000ea20008000800 */
[----:B------:R-:W2:Y:S01]  /*42d0*/  LDCU.128 UR40, c[0x0][0xa90] ;  /* 0x00015200ff2877ac */ /* 0x000ea20008000c00 */
[----:B------:R-:W-:Y:S01]  /*42e0*/  UMOV UR22, 0x400 ;  /* 0x0000040000167882 */ /* 0x000fe20000000000 */
[----:B----4-:R-:W-:-:S02]  /*42f0*/  UIMAD.WIDE.U32 UR6, UR37, UR28, URZ ;  /* 0x0000001c250672a5 */ /* 0x010fc4000f8e00ff */
[----:B---3--:R-:W-:Y:S02]  /*4300*/  UIMAD.WIDE.U32 UR8, UR36, UR31, URZ ;  /* 0x0000001f240872a5 */ /* 0x008fe4000f8e00ff */
[----:B------:R-:W-:Y:S02]  /*4310*/  ULEA UR22, UR10, UR22, 0x18 ;  /* 0x000000160a167291 */ /* 0x000fe4000f8ec0ff */
[----:B------:R-:W-:Y:S02]  /*4320*/  UISETP.NE.AND.EX UP5, UPT, UR5, URZ, UPT, UP0 ;  /* 0x000000ff0500728c */ /* 0x000fe4000bfa5300 */
[----:B------:R-:W-:Y:S02]  /*4330*/  UISETP.NE.U32.AND UP6, UPT, UR26, URZ, UPT ;  /* 0x000000ff1a00728c */ /* 0x000fe4000bfc5070 */
[----:B------:R-:W-:Y:S02]  /*4340*/  UIADD3 UR46, UPT, UPT, UR22, 0xc8, URZ ;  /* 0x000000c8162e7890 */ /* 0x000fe4000fffe0ff */
[----:B------:R-:W-:-:S02]  /*4350*/  UIADD3 UR45, UPT, UPT, UR22, 0xf8, URZ ;  /* 0x000000f8162d7890 */ /* 0x000fc4000fffe0ff */
[----:B------:R-:W-:Y:S02]  /*4360*/  UIADD3 UR25, UPT, UPT, UR22, 0xc0, URZ ;  /* 0x000000c016197890 */ /* 0x000fe4000fffe0ff */
[----:B-1----:R-:W-:Y:S02]  /*4370*/  UISETP.NE.AND UP0, UPT, UR39, 0x1, UPT ;  /* 0x000000012700788c */ /* 0x002fe4000bf05270 */
[----:B------:R-:W-:Y:S02]  /*4380*/  UISETP.GE.AND UP2, UPT, UR39, 0x1, UPT ;  /* 0x000000012700788c */ /* 0x000fe4000bf46270 */
[----:B------:R-:W-:Y:S01]  /*4390*/  UISETP.NE.AND UP0, UPT, UR17, 0x1, UPT ;  /* 0x000000011100788c */ /* 0x000fe2000bf05270 */
[----:B------:R-:W-:Y:S01]  /*43a0*/  UMOV UR49, UR7 ;  /* 0x0000000700317c82 */ /* 0x000fe20008000000 */
[----:B------:R-:W-:Y:S01]  /*43b0*/  UMOV UR48, UR9 ;  /* 0x0000000900307c82 */ /* 0x000fe20008000000 */
[----:B------:R-:W-:Y:S02]  /*43c0*/  UISETP.NE.AND UP2, UPT, UR30, 0x1, UPT ;  /* 0x000000011e00788c */ /* 0x000fe4000bf45270 */
[----:B--2---:R-:W-:Y:S01]  /*43d0*/  UISETP.NE.AND UP0, UPT, UR32, 0x1, UPT ;  /* 0x000000012000788c */ /* 0x004fe2000bf05270 */
[----:B------:R-:W1:Y:S01]  /*43e0*/  LDCU UR54, c[0x0][0xaa0] ;  /* 0x00015400ff3677ac */ /* 0x000e620008000800 */
[----:B------:R-:W-:Y:S01]  /*43f0*/  UPLOP3.LUT UP4, UPT, UPT, UPT, UPT, 0x40, 0x4 ;  /* 0x000000000004789c */ /* 0x000fe20003f8e870 */
[----:B------:R-:W2:Y:S01]  /*4400*/  LDCU.64 UR18, c[0x0][0xc28] ;  /* 0x00018500ff1277ac */ /* 0x000ea20008000a00 */
[----:B------:R-:W-:-:S02]  /*4410*/  UISETP.NE.AND.EX UP6, UPT, UR27, URZ, UPT, UP6 ;  /* 0x000000ff1b00728c */ /* 0x000fc4000bfc5360 */
[----:B------:R-:W-:Y:S02]  /*4420*/  UPRMT UR46, UR10, 0x654, UR46 ;  /* 0x000006540a2e7896 */ /* 0x000fe4000800002e */
[----:B------:R-:W-:Y:S02]  /*4430*/  UPRMT UR45, URZ, 0x654, UR45 ;  /* 0x00000654ff2d7896 */ /* 0x000fe4000800002d */
[----:B------:R-:W-:Y:S02]  /*4440*/  UPRMT UR47, UR10, 0x654, UR25 ;  /* 0x000006540a2f7896 */ /* 0x000fe40008000019 */
[----:B------:R-:W-:Y:S02]  /*4450*/  USHF.R.U32.HI UR49, URZ, UR29, UR49 ;  /* 0x0000001dff317299 */ /* 0x000fe40008011631 */
[----:B------:R-:W-:Y:S02]  /*4460*/  USHF.R.U32.HI UR48, URZ, UR53, UR48 ;  /* 0x00000035ff307299 */ /* 0x000fe40008011630 */
[----:B------:R-:W-:-:S02]  /*4470*/  UISETP.NE.AND UP3, UPT, UR4, 0x1, UPT ;  /* 0x000000010400788c */ /* 0x000fc4000bf65270 */
[----:B------:R-:W-:Y:S02]  /*4480*/  UISETP.NE.AND UP2, UPT, UR35, 0x1, UPT ;  /* 0x000000012300788c */ /* 0x000fe4000bf45270 */
[----:B-1----:R-:W-:-:S11]  /*4490*/  UISETP.NE.AND UP0, UPT, UR42, 0x1, UPT ;  /* 0x000000012a00788c */ /* 0x002fd6000bf05270 */
.L_x_77:
[----:B------:R-:W-:Y:S04]  /*44a0*/  SHF.L.U32 R5, R8, 0x1f, RZ ;  /* 0x0000001f08057819 */ /* 0x000fe800000006ff */
[----:B-1----:R-:W1:Y:S02]  /*44b0*/  SYNCS.PHASECHK.TRANS64.TRYWAIT P0, [UR22+0xf0], R5 ;  /* 0x0000f005ff0075a7 */ /* 0x002e640008001116 */
[----:B-1----:R-:W-:Y:S05]  /*44c0*/  @!P0 BRA `(.L_x_69) ;  /* 0x0000005400508947 */ /* 0x002fea0003800000 */
.L_x_147:
[----:B-1----:R-:W1:Y:S01]  /*44d0*/  LDS.128 R4, [UR22+0x130] ;  /* 0x00013016ff047984 */ /* 0x002e620008000c00 */
[----:B------:R-:W-:Y:S01]  /*44e0*/  UISETP.GE.AND UP0, UPT, UR39, 0x1, UPT ;  /* 0x000000012700788c */ /* 0x000fe2000bf06270 */
[----:B------:R-:W-:Y:S01]  /*44f0*/  @!PT LDS RZ, [RZ] ;  /* 0x00000000fffff984 */ /* 0x000fe20000000800 */
[----:B------:R-:W-:Y:S01]  /*4500*/  @!PT LDS RZ, [RZ] ;  /* 0x00000000fffff984 */ /* 0x000fe20000000800 */
[----:B------:R-:W-:Y:S01]  /*4510*/  @!PT LDS RZ, [RZ] ;  /* 0x00000000fffff984 */ /* 0x000fe20000000800 */
[----:B------:R-:W-:Y:S01]  /*4520*/  @!PT LDS RZ, [RZ] ;  /* 0x00000000fffff984 */ /* 0x000fe20000000800 */
[----:B------:R3:W-:Y:S06]  /*4530*/  MEMBAR.ALL.CTA ;  /* 0x0000000000007992 */ /* 0x0007ec0000008000 */
[----:B---3--:R-:W3:Y:S02]  /*4540*/  FENCE.VIEW.ASYNC.S ;  /* 0x00000000000073c6 */ /* 0x008ee40000000000 */
[----:B---3--:R-:W-:Y:S01]  /*4550*/  SYNCS.ARRIVE.TRANS64.RED.A1T0 RZ, [UR45], RZ ;  /* 0x000000ffffff79a7 */ /* 0x008fe2000810042d */
[----:B-1----:R-:W-:Y:S11]  /*4560*/  LOP3.LUT P0, RZ, R6, 0x1, RZ, 0xc0, !PT ;  /* 0x0000000106ff7812 */ /* 0x002ff6000780c0ff */
[----:B------:R-:W-:Y:S02]  /*4570*/  @!UPT UIADD3 URZ, UPT, UPT, URZ, URZ, URZ ;  /* 0x000000fffffff290 */ /* 0x000fe4000fffe0ff */
[----:B------:R-:W-:Y:S01]  /*4580*/  VOTEU.ANY UP2, P0 ;  /* 0x0000000000ff7886 */ /* 0x000fe20000040100 */
[----:B------:R-:W-:Y:S11]  /*4590*/  PLOP3.LUT P0, PT, PT, PT, UP2, 0x80, 0x8 ;  /* 0x000000000008781c */ /* 0x000ff60003f0f028 */
[----:B------:R-:W-:Y:S02]  /*45a0*/  @!UPT UIADD3 URZ, UPT, UPT, URZ, URZ, URZ ;  /* 0x000000fffffff290 */ /* 0x000fe4000fffe0ff */
[----:B------:R-:W-:Y:S02]  /*45b0*/  @P0 MOV R2, R4 ;  /* 0x0000000400020202 */ /* 0x000fe40000000f00 */
[----:B------:R-:W-:Y:S02]  /*45c0*/  @P0 LOP3.LUT R0, R5, 0xffff, RZ, 0xc0, !PT ;  /* 0x0000ffff05000812 */ /* 0x000fe400078ec0ff */
[----:B------:R-:W-:Y:S02]  /*45d0*/  @P0 R2UR UR5, R2 ;  /* 0x00000000020502ca */ /* 0x000fe400000e0000 */
[----:B------:R-:W-:Y:S11]  /*45e0*/  @P0 R2UR UR4, R0 ;  /* 0x00000000000402ca */ /* 0x000ff600000e0000 */
[----:B------:R-:W-:Y:S02]  /*45f0*/  @UP2 UMOV UR16, UR5 ;  /* 0x0000000500102c82 */ /* 0x000fe40008000000 */
[----:B------:R-:W-:Y:S01]  /*4600*/  @UP2 UMOV UR15, UR4 ;  /* 0x00000004000f2c82 */ /* 0x000fe20008000000 */
[----:B------:R-:W-:Y:S05]  /*4610*/  BRA.U !UP0, `(.L_x_70) ;  /* 0x0000000108c07547 */ /* 0x000fea000b800000 */
[----:B------:R-:W-:Y:S02]  /*4620*/  UIMAD.WIDE.U32 UR8, UR15, UR31, URZ ;  /* 0x0000001f0f0872a5 */ /* 0x000fe4000f8e00ff */
[----:B------:R-:W-:Y:S02]  /*4630*/  UP2UR UR14, UPR, URZ, 0x4 ;  /* 0x00000004ff0e7883 */ /* 0x000fe40008000000 */
[----:B------:R-:W-:Y:S02]  /*4640*/  UISETP.NE.AND UP2, UPT, UR30, 0x1, UPT ;  /* 0x000000011e00788c */ /* 0x000fe4000bf45270 */
[----:B------:R-:W-:Y:S02]  /*4650*/  UIMAD.WIDE.U32 UR10, UR16, UR28, URZ ;  /* 0x0000001c100a72a5 */ /* 0x000fe4000f8e00ff */
[----:B------:R-:W-:Y:S02]  /*4660*/  USEL UR4, UR36, UR48, !UP2 ;  /* 0x0000003024047287 */ /* 0x000fe4000d000000 */
[----:B------:R-:W-:Y:S02]  /*4670*/  UISETP.NE.AND UP0, UPT, UR17, 0x1, UPT ;  /* 0x000000011100788c */ /* 0x000fe4000bf05270 */
[----:B------:R-:W-:Y:S02]  /*4680*/  UP2UR UR23, UPR, URZ, 0x2 ;  /* 0x00000002ff177883 */ /* 0x000fe40008000000 */
[----:B------:R-:W-:Y:S02]  /*4690*/  UISETP.NE.AND UP1, UPT, UR39, 0x1, UPT ;  /* 0x000000012700788c */ /* 0x000fe4000bf25270 */
[----:B--2---:R-:W-:Y:S02]  /*46a0*/  UIMAD.WIDE.U32 UR12, UR4, UR18, URZ ;  /* 0x00000012040c72a5 */ /* 0x004fe4000f8e00ff */
[----:B------:R-:W-:Y:S01]  /*46b0*/  USEL UR7, UR37, UR49, !UP0 ;  /* 0x0000003125077287 */ /* 0x000fe2000c000000 */
[----:B------:R-:W-:Y:S02]  /*46c0*/  UMOV UR5, UR9 ;  /* 0x0000000900057c82 */ /* 0x000fe40008000000 */
[----:B------:R-:W-:Y:S02]  /*46d0*/  USHF.R.U32.HI UR6, URZ, UR53, UR5 ;  /* 0x00000035ff067299 */ /* 0x000fe40008011605 */
[----:B------:R-:W-:Y:S02]  /*46e0*/  UIMAD.WIDE.U32 UR20, UR7, UR18, URZ ;  /* 0x00000012071472a5 */ /* 0x000fe4000f8e00ff */
[----:B------:R-:W-:Y:S02]  /*46f0*/  USEL UR6, UR15, UR6, !UP2 ;  /* 0x000000060f067287 */ /* 0x000fe4000d000000 */
[----:B------:R-:W-:Y:S01]  /*4700*/  UISETP.NE.AND UP2, UPT, UR14, URZ, UPT ;  /* 0x000000ff0e00728c */ /* 0x000fe2000bf45270 */
[----:B------:R-:W-:Y:S01]  /*4710*/  UMOV UR5, UR11 ;  /* 0x0000000b00057c82 */ /* 0x000fe20008000000 */
[----:B------:R-:W-:Y:S02]  /*4720*/  UIMAD.WIDE.U32 UR10, UR6, UR18, URZ ;  /* 0x00000012060a72a5 */ /* 0x000fe4000f8e00ff */
[----:B------:R-:W-:Y:S03]  /*4730*/  USHF.R.U32.HI UR8, URZ, UR29, UR5 ;  /* 0x0000001dff087299 */ /* 0x000fe60008011605 */
[----:B------:R-:W-:Y:S02]  /*4740*/  UMOV UR5, UR13 ;  /* 0x0000000d00057c82 */ /* 0x000fe40008000000 */
[----:B------:R-:W-:Y:S03]  /*4750*/  @UP1 USHF.R.U32.HI UR4, URZ, UR19, UR5 ;  /* 0x00000013ff041299 */ /* 0x000fe60008011605 */
[----:B------:R-:W-:Y:S01]  /*4760*/  UMOV UR5, UR21 ;  /* 0x0000001500057c82 */ /* 0x000fe20008000000 */
[----:B------:R-:W-:Y:S02]  /*4770*/  UIMAD UR4, UR39, UR4, URZ ;  /* 0x00000004270472a4 */ /* 0x000fe4000f8e02ff */
[----:B------:R-:W-:Y:S02]  /*4780*/  @UP1 USHF.R.U32.HI UR7, URZ, UR19, UR5 ;  /* 0x00000013ff071299 */ /* 0x000fe40008011605 */
[----:B------:R-:W-:Y:S02]  /*4790*/  USEL UR5, UR16, UR8, !UP0 ;  /* 0x0000000810057287 */ /* 0x000fe4000c000000 */
[----:B------:R-:W-:Y:S02]  /*47a0*/  UIMAD UR8, UR39, UR7, URZ ;  /* 0x00000007270872a4 */ /* 0x000fe4000f8e02ff */
[----:B------:R-:W-:Y:S03]  /*47b0*/  UISETP.GE.AND UP0, UPT, UR6, UR4, UPT ;  /* 0x000000040600728c */ /* 0x000fe6000bf06270 */
[----:B------:R-:W-:Y:S01]  /*47c0*/  UMOV UR4, UR11 ;  /* 0x0000000b00047c82 */ /* 0x000fe20008000000 */
[----:B------:R-:W-:Y:S02]  /*47d0*/  UISETP.GE.OR UP0, UPT, UR5, UR8, UP0 ;  /* 0x000000080500728c */ /* 0x000fe40008706670 */
[----:B------:R-:W-:Y:S02]  /*47e0*/  USHF.R.U32.HI UR4, URZ, UR19, UR4 ;  /* 0x00000013ff047299 */ /* 0x000fe40008011604 */
[----:B------:R-:W-:Y:S02]  /*47f0*/  UIMAD.WIDE.U32 UR8, UR5, UR18, URZ ;  /* 0x00000012050872a5 */ /* 0x000fe4000f8e00ff */
[----:B------:R-:W-:Y:S04]  /*4800*/  USEL UR10, UR6, UR4, !UP1 ;  /* 0x00000004060a7287 */ /* 0x000fe8000c800000 */
[----:B------:R-:W-:Y:S01]  /*4810*/  UIADD3 UR11, UPT, UPT, -UR10, URZ, URZ ;  /* 0x000000ff0a0b7290 */ /* 0x000fe2000fffe1ff */
[----:B------:R-:W-:Y:S02]  /*4820*/  @!UP0 UMOV UR4, UR9 ;  /* 0x0000000900048c82 */ /* 0x000fe40008000000 */
[----:B------:R-:W-:Y:S02]  /*4830*/  @!UP0 USHF.R.U32.HI UR4, URZ, UR19, UR4 ;  /* 0x00000013ff048299 */ /* 0x000fe40008011604 */
[----:B------:R-:W-:Y:S02]  /*4840*/  UIMAD UR8, UR39, UR11, UR6 ;  /* 0x0000000b270872a4 */ /* 0x000fe4000f8e0206 */
[----:B------:R-:W-:Y:S02]  /*4850*/  @!UP0 USEL UR4, UR5, UR4, !UP1 ;  /* 0x0000000405048287 */ /* 0x000fe4000c800000 */
[----:B------:R-:W-:Y:S02]  /*4860*/  UISETP.NE.AND UP1, UPT, UR23, URZ, UPT ;  /* 0x000000ff1700728c */ /* 0x000fe4000bf25270 */
[----:B------:R-:W-:Y:S02]  /*4870*/  @!UP0 UIMAD UR8, UR7, UR8, UR4 ;  /* 0x00000008070882a4 */ /* 0x000fe4000f8e0204 */
[----:B------:R-:W-:Y:S02]  /*4880*/  @!UP0 UIADD3 UR9, UPT, UPT, UR10, -UR4, URZ ;  /* 0x800000040a098290 */ /* 0x000fe4000fffe0ff */
[----:B------:R-:W-:Y:S02]  /*4890*/  UIADD3 UR4, UPT, UPT, -UR5, URZ, URZ ;  /* 0x000000ff05047290 */ /* 0x000fe4000fffe1ff */
[----:B------:R-:W-:Y:S02]  /*48a0*/  UIADD3 UR7, UPT, UPT, -UR6, URZ, URZ ;  /* 0x000000ff06077290 */ /* 0x000fe4000fffe1ff */
[----:B------:R-:W-:Y:S02]  /*48b0*/  @!UP0 UIMAD UR6, UR9, UR39, UR5 ;  /* 0x00000027090682a4 */ /* 0x000fe4000f8e0205 */
[----:B------:R-:W-:Y:S02]  /*48c0*/  UIMAD UR16, UR17, UR4, UR16 ;  /* 0x00000004111072a4 */ /* 0x000fe4000f8e0210 */
[----:B------:R-:W-:Y:S01]  /*48d0*/  UIMAD UR15, UR30, UR7, UR15 ;  /* 0x000000071e0f72a4 */ /* 0x000fe2000f8e020f */
[----:B------:R-:W-:Y:S02]  /*48e0*/  @!UP0 UMOV UR5, UR8 ;  /* 0x0000000800058c82 */ /* 0x000fe40008000000 */
[----:B------:R-:W-:Y:S02]  /*48f0*/  UIMAD UR16, UR5, UR17, UR16 ;  /* 0x00000011051072a4 */ /* 0x000fe4000f8e0210 */
[----:B------:R-:W-:Y:S11]  /*4900*/  UIMAD UR15, UR6, UR30, UR15 ;  /* 0x0000001e060f72a4 */ /* 0x000ff6000f8e020f */
[----:B------:R-:W-:Y:S01]  /*4910*/  @!UPT UIADD3 URZ, UPT, UPT, URZ, URZ, URZ ;  /* 0x000000fffffff290 */ /* 0x000fe2000fffe0ff */
.L_x_70:
[----:B------:R-:W1:Y:S01]  /*4920*/  @!UP3 LDCU.128 UR8, c[0x0][0xc10] ;  /* 0x00018200ff08b7ac */ /* 0x000e620008000c00 */
[----:B------:R-:W-:Y:S02]  /*4930*/  ISETP.NE.U32.AND P1, PT, RZ, UR26, PT ;  /* 0x0000001aff007c0c */ /* 0x000fe4000bf25070 */
[----:B------:R-:W-:Y:S02]  /*4940*/  SHF.L.U32 R9, R10, 0x1f, RZ ;  /* 0x0000001f0a097819 */ /* 0x000fe400000006ff */
[----:B------:R-:W-:Y:S01]  /*4950*/  ISETP.NE.AND.EX P1, PT, RZ, UR27, PT, P1 ;  /* 0x0000001bff007c0c */ /* 0x000fe2000bf25310 */
[----:B------:R-:W3:Y:S01]  /*4960*/  @!UP3 LDCU UR5, c[0x0][0xc0c] ;  /* 0x00018180ff05b7ac */ /* 0x000ee20008000800 */
[----:B-1----:R-:W-:Y:S07]  /*4970*/  UIMAD.WIDE.U32 UR6, UR16, UR8, URZ ;  /* 0x00000008100672a5 */ /* 0x002fee000f8e00ff */
[----:B------:R-:W-:Y:S01]  /*4980*/  @!UP3 UMOV UR4, UR7 ;  /* 0x000000070004bc82 */ /* 0x000fe20008000000 */
[----:B---3--:R-:W-:Y:S02]  /*4990*/  @!UP3 UISETP.NE.AND UP0, UPT, UR5, 0x1, UPT ;  /* 0x000000010500b88c */ /* 0x008fe4000bf05270 */
[----:B------:R-:W-:Y:S02]  /*49a0*/  @!UP3 USHF.R.U32.HI UR4, URZ, UR9, UR4 ;  /* 0x00000009ff04b299 */ /* 0x000fe40008011604 */
[----:B------:R-:W-:Y:S02]  /*49b0*/  UIMAD.WIDE.U32 UR6, UR15, UR11, URZ ;  /* 0x0000000b0f0672a5 */ /* 0x000fe4000f8e00ff */
[----:B------:R-:W-:Y:S02]  /*49c0*/  @!UP3 USEL UR8, UR16, UR4, !UP0 ;  /* 0x000000041008b287 */ /* 0x000fe4000c000000 */
[----:B------:R-:W-:Y:S03]  /*49d0*/  @!UP3 UISETP.NE.AND UP0, UPT, UR10, 0x1, UPT ;  /* 0x000000010a00b88c */ /* 0x000fe6000bf05270 */
[----:B------:R-:W-:Y:S01]  /*49e0*/  @!UP3 UMOV UR6, UR7 ;  /* 0x000000070006bc82 */ /* 0x000fe20008000000 */
[----:B------:R-:W-:Y:S01]  /*49f0*/  USHF.L.U32 UR7, UR24, 0x7, URZ ;  /* 0x0000000718077899 */ /* 0x000fe200080006ff */
[----:B------:R-:W1:Y:S02]  /*4a00*/  @!UP3 LDCU UR4, c[0x0][0xc20] ;  /* 0x00018400ff04b7ac */ /* 0x000e640008000800 */
[----:B-1----:R-:W-:Y:S04]  /*4a10*/  @!UP3 USHF.R.U32.HI UR6, URZ, UR4, UR6 ;  /* 0x00000004ff06b299 */ /* 0x002fe80008011606 */
[----:B------:R-:W-:Y:S04]  /*4a20*/  @!UP3 USEL UR6, UR15, UR6, !UP0 ;  /* 0x000000060f06b287 */ /* 0x000fe8000c000000 */
[----:B------:R-:W-:Y:S02]  /*4a30*/  @!UP3 UIADD3 UR4, UPT, UPT, -UR8, UR6, URZ ;  /* 0x000000060804b290 */ /* 0x000fe4000fffe1ff */
[----:B------:R-:W-:Y:S02]  /*4a40*/  @!UP3 UIADD3 UR6, UPT, UPT, UR8, -UR6, URZ ;  /* 0x800000060806b290 */ /* 0x000fe4000fffe0ff */
[----:B------:R-:W-:Y:S02]  /*4a50*/  @!UP3 UIMAD UR16, UR4, UR5, UR16 ;  /* 0x000000050410b2a4 */ /* 0x000fe4000f8e0210 */
[----:B------:R-:W-:Y:S01]  /*4a60*/  @!UP3 UIMAD UR15, UR6, UR10, UR15 ;  /* 0x0000000a060fb2a4 */ /* 0x000fe2000f8e020f */
[----:B------:R-:W-:Y:S11]  /*4a70*/  BRA.U UP4, `(.L_x_71) ;  /* 0x0000000104107547 */ /* 0x000ff6000b800000 */
[----:B------:R-:W-:Y:S04]  /*4a80*/  MOV R0, UR52 ;  /* 0x0000003400007c02 */ /* 0x000fe80008000f00 */
[----:B------:R-:W-:Y:S04]  /*4a90*/  SHF.L.U32 R11, R0, 0x1f, RZ ;  /* 0x0000001f000b7819 */ /* 0x000fe800000006ff */
[----:B------:R-:W1:Y:S02]  /*4aa0*/  SYNCS.PHASECHK.TRANS64.TRYWAIT P2, [UR22+0xe8], R11 ;  /* 0x0000e80bff0075a7 */ /* 0x000e640008041116 */
[----:B-1----:R-:W-:Y:S05]  /*4ab0*/  @!P2 BRA `(.L_x_72) ;  /* 0x0000004c00eca947 */ /* 0x002fea0003800000 */
.L_x_71:
[----:B------:R-:W-:Y:S05]  /*4ac0*/  BRA.U !UP6, `(.L_x_73) ;  /* 0x000000010e387547 */ /* 0x000fea000b800000 */
[----:B------:R-:W-:Y:S01]  /*4ad0*/  UPLOP3.LUT UP1, UPT, UPT, UPT, UP5, 0x80, 0x8 ;  /* 0x000000000008789c */ /* 0x000fe20003f2f050 */
[----:B-1----:R-:W-:Y:S01]  /*4ae0*/  HFMA2 R0, -RZ, RZ, 0, 5.9604644775390625e-08 ;  /* 0x00000001ff007431 */ /* 0x002fe200000001ff */
[----:B------:R-:W1:Y:S01]  /*4af0*/  LDCU.64 UR8, c[0x0][0x358] ;  /* 0x00006b00ff0877ac */ /* 0x000e620008000a00 */
[----:B------:R-:W-:Y:S03]  /*4b00*/  IMAD.MOV.U32 R169, RZ, RZ, 0x1 ;  /* 0x00000001ffa97424 */ /* 0x000fe600078e00ff */
[----:B------:R-:W-:Y:S05]  /*4b10*/  PLOP3.LUT P2, PT, PT, PT, UP1, 0x80, 0x8 ;  /* 0x000000000008781c */ /* 0x000fea0003f4f018 */
[----:B------:R-:W3:Y:S01]  /*4b20*/  @UP1 LDCU.64 UR4, c[0x0][0x988] ;  /* 0x00013100ff0417ac */ /* 0x000ee20008000a00 */
[----:B------:R-:W-:Y:S07]  /*4b30*/  @UP1 UIMAD UR6, UR51, UR26, URZ ;  /* 0x0000001a330612a4 */ /* 0x000fee000f8e02ff */
[----:B------:R-:W-:Y:S01]  /*4b40*/  @!P2 PRMT R169, R0, 0x7610, R169 ;  /* 0x0000761000a9a816 */ /* 0x000fe200000000a9 */
[----:B---3--:R-:W-:Y:S06]  /*4b50*/  @UP1 UIMAD.WIDE UR4, UR6, 0x4, UR4 ;  /* 0x00000004060418a5 */ /* 0x008fec000f8e0204 */
[----:B------:R-:W-:Y:S01]  /*4b60*/  IMAD.U32 R14, RZ, RZ, UR4 ;  /* 0x00000004ff0e7e24 */ /* 0x000fe2000f8e00ff */
[----:B------:R-:W-:Y:S04]  /*4b70*/  MOV R15, UR5 ;  /* 0x00000005000f7c02 */ /* 0x000fe80008000f00 */
[----:B------:R-:W3:Y:S01]  /*4b80*/  @!UP1 LDCU UR4, c[0x0][0x980] ;  /* 0x00013000ff0497ac */ /* 0x000ee20008000800 */
[----:B-1---5:R4:W5:Y:S02]  /*4b90*/  @P2 LDG.E R73, desc[UR8][R14.64] ;  /* 0x000000080e492981 */ /* 0x022964000c1e1900 */
[----:B---34-:R-:W-:Y:S07]  /*4ba0*/  @!P2 IMAD.U32 R73, RZ, RZ, UR4 ;  /* 0x00000004ff49ae24 */ /* 0x018fee000f8e00ff */
.L_x_73:
[----:B-----5:R-:W-:Y:S01]  /*4bb0*/  @!P1 FSETP.EQ.AND P3, PT, R73, RZ, PT ;  /* 0x000000ff4900920b */ /* 0x020fe20003f62000 */
[----:B------:R-:W-:Y:S01]  /*4bc0*/  @!UPT UIADD3 URZ, UPT, UPT, URZ, URZ, URZ ;  /* 0x000000fffffff290 */ /* 0x000fe2000fffe0ff */
[----:B------:R-:W-:Y:S11]  /*4bd0*/  @!P1 BRA `(.L_x_74) ;  /* 0x0000000000149947 */ /* 0x000ff60003800000 */
[----:B------:R-:W-:Y:S02]  /*4be0*/  LOP3.LUT P1, RZ, R169, 0xff, RZ, 0xc0, !PT ;  /* 0x000000ffa9ff7812 */ /* 0x000fe4000782c0ff */
[----:B------:R-:W-:Y:S04]  /*4bf0*/  PLOP3.LUT P3, PT, PT, PT, UP1, 0x80, 0x8 ;  /* 0x000000000008781c */ /* 0x000fe80003f6f018 */
[----:B------:R-:W-:Y:S07]  /*4c00*/  PLOP3.LUT P3, PT, P3, PT, PT, 0x8, 0x80 ;  /* 0x000000000080781c */ /* 0x000fee0001f6e170 */
[----:B------:R-:W-:Y:S11]  /*4c10*/  @P1 FSETP.EQ.AND P3, PT, R73, RZ, PT ;  /* 0x000000ff4900120b */ /* 0x000ff60003f62000 */
[----:B------:R-:W-:Y:S02]  /*4c20*/  @!UPT UIADD3 URZ, UPT, UPT, URZ, URZ, URZ ;  /* 0x000000fffffff290 */ /* 0x000fe4000fffe0ff */
.L_x_74:
[----:B------:R-:W-:Y:S01]  /*4c30*/  USHF.L.U32 UR11, UR50, 0x7, URZ ;  /* 0x00000007320b7899 */ /* 0x000fe200080006ff */
[----:B------:R-:W3:Y:S01]  /*4c40*/  SYNCS.PHASECHK.TRANS64.TRYWAIT P1, [UR22+0xd0], R9 ;  /* 0x0000d009ff0075a7 */ /* 0x000ee20008021116 */
[----:B------:R-:W-:Y:S02]  /*4c50*/  UISETP.NE.AND UP0, UPT, UR32, 0x1, UPT ;  /* 0x000000012000788c */ /* 0x000fe4000bf05270 */
[----:B------:R-:W-:Y:S01]  /*4c60*/  UIMAD.WIDE.U32 UR4, UR11, UR33, URZ ;  /* 0x000000210b0472a5 */ /* 0x000fe2000f8e00ff */
[----:B------:R-:W-:Y:S04]  /*4c70*/  ELECT P2, URZ, PT ;  /* 0x0000000000ff782f */ /* 0x000fe80003840000 */
[----:B------:R-:W-:Y:S02]  /*4c80*/  PLOP3.LUT P2, PT, P3, P2, PT, 0xf2, 0x2f ;  /* 0x00000000002f781c */ /* 0x000fe40001f45e72 */
[----:B------:R-:W-:Y:S02]  /*4c90*/  UMOV UR4, UR5 ;  /* 0x0000000500047c82 */ /* 0x000fe40008000000 */
[----:B------:R-:W-:Y:S04]  /*4ca0*/  USHF.R.U32.HI UR4, URZ, UR34, UR4 ;  /* 0x00000022ff047299 */ /* 0x000fe80008011604 */
[----:B------:R-:W-:Y:S02]  /*4cb0*/  USEL UR12, UR11, UR4, !UP0 ;  /* 0x000000040b0c7287 */ /* 0x000fe4000c000000 */
[----:B------:R-:W-:Y:S02]  /*4cc0*/  UISETP.NE.AND UP0, UPT, UR35, 0x1, UPT ;  /* 0x000000012300788c */ /* 0x000fe4000bf05270 */
[----:B------:R-:W-:Y:S02]  /*4cd0*/  UIMAD.WIDE.U32 UR4, UR12, UR40, URZ ;  /* 0x000000280c0472a5 */ /* 0x000fe4000f8e00ff */
[----:B------:R-:W-:Y:S01]  /*4ce0*/  UIADD3 UR6, UPT, UPT, -UR12, URZ, URZ ;  /* 0x000000ff0c067290 */ /* 0x000fe2000fffe1ff */
[----:B-1----:R-:W-:Y:S03]  /*4cf0*/  @!P2 IMAD.MOV.U32 R0, RZ, 0x20, RZ ;  /* 0x00000020ff00a824 */ /* 0x002fe600078e00ff */
[----:B------:R-:W-:Y:S01]  /*4d00*/  UIMAD UR11, UR32, UR6, UR11 ;  /* 0x00000006200b72a4 */ /* 0x000fe2000f8e020b */
[----:B------:R-:W-:Y:S01]  /*4d10*/  @!P2 IMAD.MOV.U32 R0, RZ, 0x400, R0 ;  /* 0x00000400ff00a824 */ /* 0x000fe200078e0000 */
[----:B------:R-:W-:Y:S02]  /*4d20*/  UMOV UR4, UR5 ;  /* 0x0000000500047c82 */ /* 0x000fe40008000000 */
[----:B------:R-:W-:Y:S04]  /*4d30*/  USHF.R.U32.HI UR4, URZ, UR41, UR4 ;  /* 0x00000029ff047299 */ /* 0x000fe80008011604 */
[----:B------:R-:W-:Y:S02]  /*4d40*/  USEL UR13, UR12, UR4, !UP0 ;  /* 0x000000040c0d7287 */ /* 0x000fe4000c000000 */
[----:B------:R-:W-:Y:S02]  /*4d50*/  UISETP.NE.AND UP0, UPT, UR42, 0x1, UPT ;  /* 0x000000012a00788c */ /* 0x000fe4000bf05270 */
[----:B------:R-:W-:Y:S07]  /*4d60*/  UIMAD.WIDE.U32 UR4, UR13, UR43, URZ ;  /* 0x0000002b0d0472a5 */ /* 0x000fee000f8e00ff */
[----:B------:R-:W-:Y:S02]  /*4d70*/  UMOV UR4, UR5 ;  /* 0x0000000500047c82 */ /* 0x000fe40008000000 */
[----:B------:R-:W-:Y:S04]  /*4d80*/  USHF.R.U32.HI UR4, URZ, UR54, UR4 ;  /* 0x00000036ff047299 */ /* 0x000fe80008011604 */
[----:B------:R-:W-:Y:S02]  /*4d90*/  USEL UR14, UR13, UR4, !UP0 ;  /* 0x000000040d0e7287 */ /* 0x000fe4000c000000 */
[----:B------:R-:W-:Y:S02]  /*4da0*/  UIADD3 UR4, UPT, UPT, -UR13, URZ, URZ ;  /* 0x000000ff0d047290 */ /* 0x000fe4000fffe1ff */
[----:B------:R-:W-:Y:S02]  /*4db0*/  UIADD3 UR5, UPT, UPT, -UR14, URZ, URZ ;  /* 0x000000ff0e057290 */ /* 0x000fe4000fffe1ff */
[----:B------:R-:W-:Y:S02]  /*4dc0*/  UIMAD UR12, UR35, UR4, UR12 ;  /* 0x00000004230c72a4 */ /* 0x000fe4000f8e020c */
[----:B------:R-:W-:Y:S01]  /*4dd0*/  UIMAD UR13, UR42, UR5, UR13 ;  /* 0x000000052a0d72a4 */ /* 0x000fe2000f8e020d */
[----:B---3--:R-:W-:Y:S11]  /*4de0*/  @!P1 BRA `(.L_x_75) ;  /* 0x0000004c00389947 */ /* 0x008ff60003800000 */
.L_x_150:
[----:B------:R-:W-:Y:S01]  /*4df0*/  @!P2 R2UR UR4, R0 ;  /* 0x000000000004a2ca */ /* 0x000fe200000e0000 */
[----:B------:R-:W-:Y:S01]  /*4e00*/  VOTEU.ALL UP0, P2 ;  /* 0x0000000000ff7886 */ /* 0x000fe20001000000 */
[----:B-1----:R-:W-:Y:S02]  /*4e10*/  @!P2 IADD3 R2, P1, PT, R12, 0x680, RZ ;  /* 0x000006800c02a810 */ /* 0x002fe40007f3e0ff */
[----:B------:R-:W-:Y:S02]  /*4e20*/  @P0 SHF.R.U32.HI R4, RZ, 0x10, R5 ;  /* 0x00000010ff040819 */ /* 0x000fe40000011605 */
[----:B------:R-:W-:Y:S01]  /*4e30*/  @!P2 R2UR UR5, R2 ;  /* 0x000000000205a2ca */ /* 0x000fe200000e0000 */
[----:B------:R-:W-:Y:S01]  /*4e40*/  @!P2 IMAD.X R0, RZ, RZ, R13, P1 ;  /* 0x000000ffff00a224 */ /* 0x000fe200008e060d */
[----:B------:R-:W-:Y:S01]  /*4e50*/  @!UP0 UIADD3 UR8, UPT, UPT, UR22, 0x200, URZ ;  /* 0x0000020016088890 */ /* 0x000fe2000fffe0ff */
[----:B------:R-:W-:Y:S04]  /*4e60*/  @P0 R2UR UR51, R4 ;  /* 0x00000000043302ca */ /* 0x000fe800000e0000 */
[----:B------:R-:W-:Y:S01]  /*4e70*/  @!UP0 UPRMT UR6, UR4, 0x5410, URZ ;  /* 0x0000541004068896 */ /* 0x000fe200080000ff */
[----:B------:R-:W-:Y:S01]  /*4e80*/  @!P2 R2UR UR4, R0 ;  /* 0x000000000004a2ca */ /* 0x000fe200000e0000 */
[----:B------:R-:W-:Y:S01]  /*4e90*/  VOTEU.ALL UP0, P2 ;  /* 0x0000000000ff7886 */ /* 0x000fe20001000000 */
[----:B------:R-:W-:Y:S03]  /*4ea0*/  @!P2 IMAD.MOV.U32 R0, RZ, RZ, 0x2000 ;  /* 0x00002000ff00a424 */ /* 0x000fe600078e00ff */
[----:B------:R-:W-:Y:S01]  /*4eb0*/  IMAD.U32 R14, RZ, RZ, UR5 ;  /* 0x00000005ff0e7e24 */ /* 0x000fe2000f8e00ff */
[----:B------:R-:W-:Y:S01]  /*4ec0*/  @!UP0 UMOV UR9, UR25 ;  /* 0x0000001900098c82 */ /* 0x000fe20008000000 */
[----:B------:R-:W-:Y:S06]  /*4ed0*/  @!UP0 UMOV UR10, UR7 ;  /* 0x00000007000a8c82 */ /* 0x000fec0008000000 */
[----:B------:R-:W-:Y:S01]  /*4ee0*/  IMAD.U32 R15, RZ, RZ, UR4 ;  /* 0x00000004ff0f7e24 */ /* 0x000fe2000f8e00ff */
[----:B------:R-:W-:Y:S04]  /*4ef0*/  @!P2 R2UR UR4, R14 ;  /* 0x000000000e04a2ca */ /* 0x000fe800000e0000 */
[----:B------:R-:W-:Y:S11]  /*4f00*/  @!P2 R2UR UR5, R15 ;  /* 0x000000000f05a2ca */ /* 0x000ff600000e0000 */
[----:B------:R-:W-:Y:S02]  /*4f10*/  @!UPT UIADD3 URZ, UPT, UPT, URZ, URZ, URZ ;  /* 0x000000fffffff290 */ /* 0x000fe4000fffe0ff */
[----:B------:R1:W-:Y:S01]  /*4f20*/  @!UP0 UTMALDG.5D.IM2COL [UR8], [UR4], UR6 ;  /* 0x00000008040083b4 */ /* 0x0003e20008060006 */
[----:B------:R1:W-:Y:S01]  /*4f30*/  @!P2 SYNCS.ARRIVE.TRANS64.RED.A0TR RZ, [UR22+0xc0], R0 ;  /* 0x0000c000ffffa9a7 */ /* 0x0003e20008300416 */
[----:B------:R-:W-:Y:S01]  /*4f40*/  SYNCS.ARRIVE.TRANS64.RED.A1T0 RZ, [UR47], RZ ;  /* 0x000000ffffff79a7 */ /* 0x000fe2000810042f */
[----:B------:R-:W3:Y:S02]  /*4f50*/  SYNCS.PHASECHK.TRANS64.TRYWAIT P1, [UR22+0xd8], R9 ;  /* 0x0000d809ff0075a7 */ /* 0x000ee40008021116 */
[----:B-1-3--:R-:W-:Y:S05]  /*4f60*/  @!P1 BRA `(.L_x_76) ;  /* 0x0000004800f09947 */ /* 0x00afea0003800000 */
.L_x_152:
[----:B-1----:R-:W-:Y:S01]  /*4f70*/  @!P2 IMAD.MOV.U32 R0, RZ, 0x20, RZ ;  /* 0x00000020ff00a824 */ /* 0x002fe200078e00ff */
[----:B------:R-:W-:Y:S01]  /*4f80*/  @!P2 IADD3 R2, P0, PT, R12, 0x680, RZ ;  /* 0x000006800c02a810 */ /* 0x000fe20007f1e0ff */
[----:B------:R-:W-:Y:S01]  /*4f90*/  VOTEU.ALL UP0, P2 ;  /* 0x0000000000ff7886 */ /* 0x000fe20001000000 */
[----:B------:R-:W-:Y:S01]  /*4fa0*/  LOP3.LUT R10, R10, 0x1, RZ, 0x3c, !PT ;  /* 0x000000010a0a7812 */ /* 0x000fe200078e3cff */
[----:B------:R-:W-:Y:S01]  /*4fb0*/  @!P2 IMAD.MOV.U32 R0, RZ, 0x400, R0 ;  /* 0x00000400ff00a824 */ /* 0x000fe200078e0000 */
[----:B------:R-:W-:Y:S01]  /*4fc0*/  @!P2 R2UR UR5, R2 ;  /* 0x000000000205a2ca */ /* 0x000fe200000e0000 */
[----:B------:R-:W-:Y:S01]  /*4fd0*/  UIADD3 UR24, UPT, UPT, UR15, UR44, URZ ;  /* 0x0000002c0f187290 */ /* 0x000fe2000fffe0ff */
[----:B------:R-:W-:Y:S01]  /*4fe0*/  LOP3.LUT R8, R8, 0x1, RZ, 0x3c, !PT ;  /* 0x0000000108087812 */ /* 0x000fe200078e3cff */
[----:B------:R-:W-:Y:S01]  /*4ff0*/  @!UP0 UIADD3 UR8, UPT, UPT, UR22, 0x2200, URZ ;  /* 0x0000220016088890 */ /* 0x000fe2000fffe0ff */
[----:B------:R-:W-:Y:S01]  /*5000*/  @!P2 R2UR UR4, R0 ;  /* 0x000000000004a2ca */ /* 0x000fe200000e0000 */
[----:B------:R-:W-:Y:S01]  /*5010*/  @!P2 IMAD.X R0, RZ, RZ, R13, P0 ;  /* 0x000000ffff00a224 */ /* 0x000fe200000e060d */
[----:B------:R-:W-:Y:S02]  /*5020*/  @!UP0 UIADD3 UR10, UPT, UPT, UR7, 0x40, URZ ;  /* 0x00000040070a8890 */ /* 0x000fe4000fffe0ff */
[----:B------:R-:W-:Y:S02]  /*5030*/  @!UP0 UIADD3 UR9, UPT, UPT, UR22, 0xc8, URZ ;  /* 0x000000c816098890 */ /* 0x000fe4000fffe0ff */
[----:B------:R-:W-:Y:S02]  /*5040*/  UIADD3 UR50, UPT, UPT, UR16, UR38, URZ ;  /* 0x0000002610327290 */ /* 0x000fe4000fffe0ff */
[----:B------:R-:W-:Y:S01]  /*5050*/  UPLOP3.LUT UP4, UPT, UPT, UPT, UPT, 0x80, 0x8 ;  /* 0x000000000008789c */ /* 0x000fe20003f8f070 */
[----:B------:R-:W-:Y:S04]  /*5060*/  IMAD.U32 R4, RZ, RZ, UR5 ;  /* 0x00000005ff047e24 */ /* 0x000fe8000f8e00ff */
[----:B------:R-:W-:Y:S01]  /*5070*/  @!UP0 UPRMT UR6, UR4, 0x5410, URZ ;  /* 0x0000541004068896 */ /* 0x000fe200080000ff */
[----:B------:R-:W-:Y:S01]  /*5080*/  @!P2 R2UR UR4, R0 ;  /* 0x000000000004a2ca */ /* 0x000fe200000e0000 */
[----:B------:R-:W-:Y:S11]  /*5090*/  VOTEU.ALL UP0, P2 ;  /* 0x0000000000ff7886 */ /* 0x000ff60001000000 */
[----:B------:R-:W-:Y:S01]  /*50a0*/  @!UPT UIADD3 URZ, UPT, UPT, URZ, URZ, URZ ;  /* 0x000000fffffff290 */ /* 0x000fe2000fffe0ff */
[----:B------:R-:W-:Y:S01]  /*50b0*/  IMAD.U32 R5, RZ, RZ, UR4 ;  /* 0x00000004ff057e24 */ /* 0x000fe2000f8e00ff */
[----:B------:R-:W-:Y:S04]  /*50c0*/  @!P2 R2UR UR4, R4 ;  /* 0x000000000404a2ca */ /* 0x000fe800000e0000 */
[----:B------:R-:W-:Y:S11]  /*50d0*/  @!P2 R2UR UR5, R5 ;  /* 0x000000000505a2ca */ /* 0x000ff600000e0000 */
[----:B------:R-:W-:Y:S02]  /*50e0*/  @!UPT UIADD3 URZ, UPT, UPT, URZ, URZ, URZ ;  /* 0x000000fffffff290 */ /* 0x000fe4000fffe0ff */
[----:B------:R1:W-:Y:S01]  /*50f0*/  @!UP0 UTMALDG.5D.IM2COL [UR8], [UR4], UR6 ;  /* 0x00000008040083b4 */ /* 0x0003e20008060006 */
[----:B------:R1:W-:Y:S01]  /*5100*/  @!P2 SYNCS.ARRIVE.TRANS64.RED.A0TR RZ, [UR22+0xc8], R3 ;  /* 0x0000c803ffffa9a7 */ /* 0x0003e20008300416 */
[----:B------:R-:W-:Y:S01]  /*5110*/  SYNCS.ARRIVE.TRANS64.RED.A1T0 RZ, [UR46], RZ ;  /* 0x000000ffffff79a7 */ /* 0x000fe2000810042e */
[----:B------:R-:W-:Y:S05]  /*5120*/  BRA.U UP2, `(.L_x_77) ;  /* 0xfffffff102dc7547 */ /* 0x000fea000b83ffff */
[----:B-1----:R-:W-:-:S04]  /*5130*/  SHF.L.U32 R3, R10, 0x1f, RZ ;  /* 0x0000001f0a037819 */ /* 0x002fc800000006ff */
[----:B------:R-:W1:Y:S02]  /*5140*/  SYNCS.PHASECHK.TRANS64.TRYWAIT P0, [UR22+0xd0], R3 ;  /* 0x0000d003ff0075a7 */ /* 0x000e640008001116 */
[----:B-1----:R-:W-:Y:S05]  /*5150*/  @!P0 BRA `(.L_x_78) ;  /* 0x00000048008c8947 */ /* 0x002fea0003800000 */
.L_x_154:
[----:B-1----:R-:W-:-:S07]  /*5160*/  MOV R0, UR22 ;  /* 0x0000001600007c02 */ /* 0x002fce0008000f00 */
.L_x_79:
[----:B-1----:R-:W-:-:S04]  /*5170*/  SHF.L.U32 R3, R10, 0x1f, RZ ;  /* 0x0000001f0a037819 */ /* 0x002fc800000006ff */
[----:B------:R1:W3:Y:S03]  /*5180*/  SYNCS.PHASECHK.TRANS64.TRYWAIT P0, [R0+URZ+0xd8], R3 ;  /* 0x0000d803000075a7 */ /* 0x0002e600080011ff */
[----:B---3--:R-:W-:Y:S05]  /*5190*/  @!P0 NANOSLEEP.SYNCS 0x989680 ;  /* 0x009896800000895d */ /* 0x008fea0003900000 */
[----:B------:R-:W3:Y:S02]  /*51a0*/  @!P0 SYNCS.PHASECHK.TRANS64 P0, [R0+URZ+0xd8], R3 ;  /* 0x0000d803000085a7 */ /* 0x000ee400080010ff */
[----:B--23--:R-:W-:Y:S05]  /*51b0*/  @P0 EXIT ;  /* 0x000000000000094d */ /* 0x00cfea0003800000 */
[----:B------:R-:W-:Y:S05]  /*51c0*/  BRA `(.L_x_79) ;  /* 0xfffffffc00e87947 */ /* 0x000fea000383ffff */
.L_x_68:
[----:B------:R-:W-:-:S06]  /*51d0*/  UISETP.GE.AND UP0, UPT, UR18, 0x4, UPT ;  /* 0x000000041200788c */ /* 0x000fcc000bf06270 */
[----:B------:R-:W-:-:S13]  /*51e0*/  PLOP3.LUT P0, PT, PT, PT, UP0, 0x80, 0x8 ;  /* 0x000000000008781c */ /* 0x000fda0003f0f008 */
[----:B-1----:R-:W-:Y:S05]  /*51f0*/  @!P0 EXIT ;  /* 0x000000000000894d */ /* 0x002fea0003800000 */
[----:B------:R-:W1:Y:S08]  /*5200*/  S2UR UR4, SR_CgaCtaId ;  /* 0x00000000000479c3 */ /* 0x000e700000008800 */
[----:B------:R-:W-:Y:S01]  /*5210*/  BAR.SYNC.DEFER_BLOCKING 0x6, 0xa0 ;  /* 0x0182800000007b1d */ /* 0x000fe20000010000 */
[C---:B------:R-:W-:Y:S01]  /*5220*/  IMAD.SHL.U32 R4, R166.reuse, 0x40, RZ ;  /* 0x00000040a6047824 */ /* 0x040fe200078e00ff */
[C---:B------:R-:W-:Y:S01]  /*5230*/  SHF.L.U32 R69, R166.reuse, 0x10, RZ ;  /* 0x00000010a6457819 */ /* 0x040fe200000006ff */
[C---:B------:R-:W-:Y:S01]  /*5240*/  IMAD.SHL.U32 R165, R166.reuse, 0x8, RZ ;  /* 0x00000008a6a57824 */ /* 0x040fe200078e00ff */
[----:B------:R-:W-:Y:S01]  /*5250*/  LOP3.LUT R168, R166, 0x60, RZ, 0xc0, !PT ;  /* 0x00000060a6a87812 */ /* 0x000fe200078ec0ff */
[----:B------:R-:W-:Y:S01]  /*5260*/  IMAD.MOV.U32 R68, RZ, RZ, RZ ;  /* 0x000000ffff447224 */ /* 0x000fe200078e00ff */
[----:B------:R-:W-:-:S02]  /*5270*/  UMOV UR49, 0x400 ;  /* 0x0000040000317882 */ /* 0x000fc40000000000 */
[----:B------:R-:W2:Y:S01]  /*5280*/  LDC.64 R154, c[0x0][0x9b0] ;  /* 0x00026c00ff9a7b82 */ /* 0x000ea20000000a00 */
[----:B------:R-:W-:Y:S01]  /*5290*/  LOP3.LUT R6, R4, 0x180, RZ, 0xc0, !PT ;  /* 0x0000018004067812 */ /* 0x000fe200078ec0ff */
[----:B------:R-:W-:Y:S01]  /*52a0*/  IMAD.MOV.U32 R164, RZ, RZ, RZ ;  /* 0x000000ffffa47224 */ /* 0x000fe200078e00ff */
[----:B------:R-:W-:Y:S02]  /*52b0*/  LOP3.LUT R167, R166, 0x2, RZ, 0xc0, !PT ;  /* 0x00000002a6a77812 */ /* 0x000fe400078ec0ff */
[----:B------:R-:W-:Y:S02]  /*52c0*/  CS2R R162, SRZ ;  /* 0x0000000000a27805 */ /* 0x000fe4000001ff00 */
[----:B------:R-:W-:Y:S01]  /*52d0*/  LOP3.LUT R165, R6, 0x30, R165, 0xf8, !PT ;  /* 0x0000003006a57812 */ /* 0x000fe200078ef8a5 */
[----:B------:R-:W-:Y:S01]  /*52e0*/  IMAD.MOV.U32 R161, RZ, RZ, RZ ;  /* 0x000000ffffa17224 */ /* 0x000fe200078e00ff */
[----:B------:R-:W-:Y:S01]  /*52f0*/  LOP3.LUT R166, R166, 0x4, RZ, 0xc0, !PT ;  /* 0x00000004a6a67812 */ /* 0x000fe200078ec0ff */
[----:B------:R-:W3:Y:S01]  /*5300*/  LDC.64 R152, c[0x0][0x9a8] ;  /* 0x00026a00ff987b82 */ /* 0x000ee20000000a00 */
[----:B------:R-:W-:Y:S01]  /*5310*/  LOP3.LUT R165, R165, 0x1e40, R4, 0xf8, !PT ;  /* 0x00001e40a5a57812 */ /* 0x000fe200078ef804 */
[----:B------:R-:W4:Y:S01]  /*5320*/  LDCU UR60, c[0x0][0x370] ;  /* 0x00006e00ff3c77ac */ /* 0x000f220008000800 */
[----:B------:R-:W-:Y:S01]  /*5330*/  LOP3.LUT R69, R69, 0x600000, RZ, 0xc0, !PT ;  /* 0x0060000045457812 */ /* 0x000fe200078ec0ff */
[----:B------:R-:W-:Y:S01]  /*5340*/  IMAD.MOV R180, RZ, RZ, -R166 ;  /* 0x000000ffffb47224 */ /* 0x000fe200078e0aa6 */
[----:B------:R-:W-:Y:S01]  /*5350*/  IADD3 R182, PT, PT, -R166, 0x2, RZ ;  /* 0x00000002a6b67810 */ /* 0x000fe20007ffe1ff */
[----:B------:R-:W2:Y:S01]  /*5360*/  LDCU UR48, c[0x0][0xc0c] ;  /* 0x00018180ff3077ac */ /* 0x000ea20008000800 */
[----:B------:R-:W-:Y:S01]  /*5370*/  IADD3 R181, PT, PT, -R167, RZ, RZ ;  /* 0x000000ffa7b57210 */ /* 0x000fe20007ffe1ff */
[----:B-1----:R-:W-:Y:S01]  /*5380*/  ULEA UR49, UR4, UR49, 0x18 ;  /* 0x0000003104317291 */ /* 0x002fe2000f8ec0ff */
[----:B------:R-:W1:Y:S05]  /*5390*/  LDCU.128 UR4, c[0x0][0xb80] ;  /* 0x00017000ff0477ac */ /* 0x000e6a0008000c00 */
[----:B------:R-:W-:Y:S01]  /*53a0*/  VIADD R183, R165, UR49 ;  /* 0x00000031a5b77c36 */ /* 0x000fe20008000000 */
[----:B------:R-:W2:Y:S02]  /*53b0*/  LDCU UR38, c[0x0][0xc30] ;  /* 0x00018600ff2677ac */ /* 0x000ea40008000800 */
[----:B------:R-:W4:Y:S01]  /*53c0*/  LDS R2, [UR49+0x140] ;  /* 0x00014031ff027984 */ /* 0x000f220008000800 */
[----:B------:R-:W-:Y:S01]  /*53d0*/  VIADD R183, R183, 0x200 ;  /* 0x00000200b7b77836 */ /* 0x000fe20000000000 */
[----:B------:R-:W2:Y:S01]  /*53e0*/  LDCU.64 UR54, c[0x0][0x988] ;  /* 0x00013100ff3677ac */ /* 0x000ea20008000a00 */
[----:B------:R-:W2:Y:S01]  /*53f0*/  LDCU.64 UR46, c[0x0][0xc28] ;  /* 0x00018500ff2e77ac */ /* 0x000ea20008000a00 */
[----:B------:R-:W2:Y:S01]  /*5400*/  LDCU.64 UR62, c[0x0][0x990] ;  /* 0x00013200ff3e77ac */ /* 0x000ea20008000a00 */
[----:B-1----:R-:W-:Y:S01]  /*5410*/  IMAD.U32 R178, RZ, RZ, UR4 ;  /* 0x00000004ffb27e24 */ /* 0x002fe2000f8e00ff */
[----:B------:R-:W-:Y:S01]  /*5420*/  MOV R175, UR7 ;  /* 0x0000000700af7c02 */ /* 0x000fe20008000f00 */
[----:B------:R-:W-:Y:S01]  /*5430*/  IMAD.U32 R177, RZ, RZ, UR5 ;  /* 0x00000005ffb17e24 */ /* 0x000fe2000f8e00ff */
[----:B------:R-:W1:Y:S01]  /*5440*/  LDCU.128 UR56, c[0x0][0xc10] ;  /* 0x00018200ff3877ac */ /* 0x000e620008000c00 */
[----:B------:R-:W-:Y:S01]  /*5450*/  IMAD.U32 R176, RZ, RZ, UR6 ;  /* 0x00000006ffb07e24 */ /* 0x000fe2000f8e00ff */
[----:B------:R-:W2:Y:S01]  /*5460*/  LDCU.128 UR4, c[0x0][0xb90] ;  /* 0x00017200ff0477ac */ /* 0x000ea20008000c00 */
[----:B------:R-:W1:Y:S01]  /*5470*/  LDCU UR53, c[0x0][0x374] ;  /* 0x00006e80ff3577ac */ /* 0x000e620008000800 */
[----:B--2---:R-:W-:Y:S01]  /*5480*/  MOV R174, UR4 ;  /* 0x0000000400ae7c02 */ /* 0x004fe20008000f00 */
[----:B------:R-:W-:Y:S01]  /*5490*/  IMAD.U32 R173, RZ, RZ, UR5 ;  /* 0x00000005ffad7e24 */ /* 0x000fe2000f8e00ff */
[----:B------:R-:W-:Y:S01]  /*54a0*/  UIADD3 UR4, UPT, UPT, UR49, 0x4200, URZ ;  /* 0x0000420031047890 */ /* 0x000fe2000fffe0ff */
[----:B------:R-:W-:Y:S01]  /*54b0*/  IMAD.U32 R172, RZ, RZ, UR6 ;  /* 0x00000006ffac7e24 */ /* 0x000fe2000f8e00ff */
[----:B------:R-:W-:Y:S01]  /*54c0*/  UIADD3 UR5, UPT, UPT, UR49, 0x200, URZ ;  /* 0x0000020031057890 */ /* 0x000fe2000fffe0ff */
[C---:B----4-:R-:W-:Y:S01]  /*54d0*/  VIADD R3, R2.reuse, 0x80 ;  /* 0x0000008002037836 */ /* 0x050fe20000000000 */
[----:B------:R-:W-:-:S02]  /*54e0*/  LOP3.LUT R2, R2, 0xffff, RZ, 0xc0, !PT ;  /* 0x0000ffff02027812 */ /* 0x000fc400078ec0ff */
[----:B------:R-:W-:Y:S02]  /*54f0*/  MOV R171, UR7 ;  /* 0x0000000700ab7c02 */ /* 0x000fe40008000f00 */
[----:B------:R-:W-:Y:S01]  /*5500*/  LOP3.LUT R3, R3, 0xffff, RZ, 0xc0, !PT ;  /* 0x0000ffff03037812 */ /* 0x000fe200078ec0ff */
[----:B------:R-:W-:Y:S01]  /*5510*/  IMAD.U32 R185, RZ, RZ, UR5 ;  /* 0x00000005ffb97e24 */ /* 0x000fe2000f8e00ff */
[----:B------:R-:W-:-:S03]  /*5520*/  MOV R184, UR4 ;  /* 0x0000000400b87c02 */ /* 0x000fc60008000f00 */
[----:B-1-3--:R2:W-:Y:S04]  /*5530*/  STL.64 [R1], R2 ;  /* 0x0000000201007387 */ /* 0x00a5e80000100a00 */
.L_x_106:
[----:B--2---:R-:W-:Y:S04]  /*5540*/  SHF.L.U32 R3, R163, 0x1f, RZ ;  /* 0x0000001fa3037819 */ /* 0x004fe800000006ff */
[----:B-1----:R-:W1:Y:S02]  /*5550*/  SYNCS.PHASECHK.TRANS64.TRYWAIT P0, [UR49+0xf0], R3 ;  /* 0x0000f003ff0075a7 */ /* 0x002e640008001131 */
[----:B-1----:R-:W-:Y:S05]  /*5560*/  @!P0 BRA `(.L_x_80) ;  /* 0x0000004400a08947 */ /* 0x002fea0003800000 */
.L_x_156:
[----:B------:R-:W2:Y:S01]  /*5570*/  LDS.128 R4, [UR49+0x130] ;  /* 0x00013031ff047984 */ /* 0x000ea20008000c00 */
[----:B------:R-:W-:Y:S01]  /*5580*/  UIADD3 UR4, UPT, UPT, UR49, 0xf8, URZ ;  /* 0x000000f831047890 */ /* 0x000fe2000fffe0ff */
[----:B------:R-:W-:Y:S01]  /*5590*/  IMAD R2, R68, 0x4, R1 ;  /* 0x0000000444027824 */ /* 0x000fe200078e0201 */
[----:B------:R-:W-:Y:S01]  /*55a0*/  UISETP.GE.AND UP0, UPT, UR39, 0x1, UPT ;  /* 0x000000012700788c */ /* 0x000fe2000bf06270 */
[----:B------:R-:W-:Y:S01]  /*55b0*/  @!PT LDS RZ, [RZ] ;  /* 0x00000000fffff984 */ /* 0x000fe20000000800 */
[----:B------:R-:W-:Y:S01]  /*55c0*/  @!PT LDS RZ, [RZ] ;  /* 0x00000000fffff984 */ /* 0x000fe20000000800 */
[----:B------:R-:W-:Y:S01]  /*55d0*/  @!PT LDS RZ, [RZ] ;  /* 0x00000000fffff984 */ /* 0x000fe20000000800 */
[----:B------:R-:W-:Y:S01]  /*55e0*/  @!PT LDS RZ, [RZ] ;  /* 0x00000000fffff984 */ /* 0x000fe20000000800 */
[----:B------:R3:W-:Y:S06]  /*55f0*/  MEMBAR.ALL.CTA ;  /* 0x0000000000007992 */ /* 0x0007ec0000008000 */
[----:B---3--:R-:W3:Y:S01]  /*5600*/  FENCE.VIEW.ASYNC.S ;  /* 0x00000000000073c6 */ /* 0x008ee20000000000 */
[----:B------:R-:W-:Y:S09]  /*5610*/  UPRMT UR4, URZ, 0x654, UR4 ;  /* 0x00000654ff047896 */ /* 0x000ff20008000004 */
[----:B---3--:R-:W-:Y:S01]  /*5620*/  SYNCS.ARRIVE.TRANS64.RED.A1T0 RZ, [UR4], RZ ;  /* 0x000000ffffff79a7 */ /* 0x008fe20008100404 */
[----:B------:R-:W5:Y:S01]  /*5630*/  LDL R2, [R2] ;  /* 0x0000000002027983 */ /* 0x000f620000100800 */
[----:B--2---:R-:W-:Y:S11]  /*5640*/  LOP3.LUT P0, RZ, R6, 0x1, RZ, 0xc0, !PT ;  /* 0x0000000106ff7812 */ /* 0x004ff6000780c0ff */
[----:B------:R-:W-:Y:S02]  /*5650*/  @!UPT UIADD3 URZ, UPT, UPT, URZ, URZ, URZ ;  /* 0x000000fffffff290 */ /* 0x000fe4000fffe0ff */
[----:B------:R-:W-:Y:S01]  /*5660*/  VOTEU.ANY UP1, P0 ;  /* 0x0000000000ff7886 */ /* 0x000fe20000020100 */
[----:B------:R-:W-:Y:S01]  /*5670*/  PLOP3.LUT P0, PT, PT, PT, UP1, 0x80, 0x8 ;  /* 0x000000000008781c */ /* 0x000fe20003f0f018 */
[----:B------:R-:W-:Y:S11]  /*5680*/  UP2UR UR52, UPR, URZ, 0x2 ;  /* 0x00000002ff347883 */ /* 0x000ff60008000000 */
[----:B------:R-:W-:Y:S01]  /*5690*/  @!UPT UIADD3 URZ, UPT, UPT, URZ, URZ, URZ ;  /* 0x000000fffffff290 */ /* 0x000fe2000fffe0ff */
[----:B-1----:R-:W-:Y:S02]  /*56a0*/  @P0 MOV R3, R4 ;  /* 0x0000000400030202 */ /* 0x002fe40000000f00 */
[----:B------:R-:W-:Y:S02]  /*56b0*/  @P0 LOP3.LUT R0, R5, 0xffff, RZ, 0xc0, !PT ;  /* 0x0000ffff05000812 */ /* 0x000fe400078ec0ff */
[----:B------:R-:W-:Y:S02]  /*56c0*/  @P0 R2UR UR5, R3 ;  /* 0x00000000030502ca */ /* 0x000fe400000e0000 */
[----:B------:R-:W-:Y:S11]  /*56d0*/  @P0 R2UR UR4, R0 ;  /* 0x00000000000402ca */ /* 0x000ff600000e0000 */
[----:B------:R-:W-:Y:S02]  /*56e0*/  @UP1 UMOV UR37, UR5 ;  /* 0x0000000500251c82 */ /* 0x000fe40008000000 */
[----:B------:R-:W-:Y:S01]  /*56f0*/  @UP1 UMOV UR36, UR4 ;  /* 0x0000000400241c82 */ /* 0x000fe20008000000 */
[----:B------:R-:W-:Y:S05]  /*5700*/  BRA.U !UP0, `(.L_x_81) ;  /* 0x0000000108cc7547 */ /* 0x000fea000b800000 */
[----:B------:R-:W1:Y:S01]  /*5710*/  LDCU UR9, c[0x0][0xc20] ;  /* 0x00018400ff0977ac */ /* 0x000e620008000800 */
[----:B------:R-:W-:Y:S02]  /*5720*/  UIMAD.WIDE.U32 UR4, UR53, UR59, URZ ;  /* 0x0000003b350472a5 */ /* 0x000fe4000f8e00ff */
[----:B------:R-:W-:Y:S02]  /*5730*/  UIMAD.WIDE.U32 UR6, UR60, UR56, URZ ;  /* 0x000000383c0672a5 */ /* 0x000fe4000f8e00ff */
[----:B------:R-:W-:Y:S02]  /*5740*/  UIMAD.WIDE.U32 UR10, UR36, UR59, URZ ;  /* 0x0000003b240a72a5 */ /* 0x000fe4000f8e00ff */
[----:B------:R-:W-:Y:S02]  /*5750*/  UISETP.NE.AND UP0, UPT, UR58, 0x1, UPT ;  /* 0x000000013a00788c */ /* 0x000fe4000bf05270 */
[----:B------:R-:W-:Y:S02]  /*5760*/  UISETP.NE.AND UP1, UPT, UR48, 0x1, UPT ;  /* 0x000000013000788c */ /* 0x000fe4000bf25270 */
[----:B------:R-:W-:Y:S02]  /*5770*/  UISETP.NE.AND UP2, UPT, UR39, 0x1, UPT ;  /* 0x000000012700788c */ /* 0x000fe4000bf45270 */
[----:B------:R-:W-:Y:S01]  /*5780*/  UIMAD.WIDE.U32 UR12, UR37, UR56, URZ ;  /* 0x00000038250c72a5 */ /* 0x000fe2000f8e00ff */
[----:B------:R-:W-:Y:S01]  /*5790*/  UMOV UR4, UR5 ;  /* 0x0000000500047c82 */ /* 0x000fe20008000000 */
[----:B------:R-:W-:Y:S01]  /*57a0*/  UMOV UR6, UR11 ;  /* 0x0000000b00067c82 */ /* 0x000fe20008000000 */
[----:B-1----:R-:W-:Y:S03]  /*57b0*/  USHF.R.U32.HI UR8, URZ, UR9, UR4 ;  /* 0x00000009ff087299 */ /* 0x002fe60008011604 */
[----:B------:R-:W-:Y:S02]  /*57c0*/  UMOV UR4, UR7 ;  /* 0x0000000700047c82 */ /* 0x000fe40008000000 */
[----:B------:R-:W-:Y:S02]  /*57d0*/  USHF.R.U32.HI UR5, URZ, UR57, UR4 ;  /* 0x00000039ff057299 */ /* 0x000fe40008011604 */
[----:B------:R-:W-:Y:S02]  /*57e0*/  USEL UR4, UR53, UR8, !UP0 ;  /* 0x0000000835047287 */ /* 0x000fe4000c000000 */
[----:B------:R-:W-:Y:S02]  /*57f0*/  USHF.R.U32.HI UR8, URZ, UR9, UR6 ;  /* 0x00000009ff087299 */ /* 0x000fe40008011606 */
[----:B------:R-:W-:Y:S02]  /*5800*/  UIMAD.WIDE.U32 UR6, UR4, UR46, URZ ;  /* 0x0000002e040672a5 */ /* 0x000fe4000f8e00ff */
[----:B------:R-:W-:Y:S02]  /*5810*/  USEL UR9, UR60, UR5, !UP1 ;  /* 0x000000053c097287 */ /* 0x000fe4000c800000 */
[----:B------:R-:W-:Y:S02]  /*5820*/  USEL UR8, UR36, UR8, !UP0 ;  /* 0x0000000824087287 */ /* 0x000fe4000c000000 */
[----:B------:R-:W-:Y:S01]  /*5830*/  UIMAD.WIDE.U32 UR10, UR9, UR46, URZ ;  /* 0x0000002e090a72a5 */ /* 0x000fe2000f8e00ff */
[----:B------:R-:W-:Y:S01]  /*5840*/  UMOV UR6, UR7 ;  /* 0x0000000700067c82 */ /* 0x000fe20008000000 */
[----:B------:R-:W-:Y:S01]  /*5850*/  UMOV UR5, UR13 ;  /* 0x0000000d00057c82 */ /* 0x000fe20008000000 */
[----:B------:R-:W-:Y:S02]  /*5860*/  @UP2 USHF.R.U32.HI UR4, URZ, UR47, UR6 ;  /* 0x0000002fff042299 */ /* 0x000fe40008011606 */
[----:B------:R-:W-:Y:S02]  /*5870*/  USHF.R.U32.HI UR5, URZ, UR57, UR5 ;  /* 0x00000039ff057299 */ /* 0x000fe40008011605 */
[----:B------:R-:W-:Y:S02]  /*5880*/  UIMAD UR4, UR39, UR4, URZ ;  /* 0x00000004270472a4 */ /* 0x000fe4000f8e02ff */
[----:B------:R-:W-:Y:S02]  /*5890*/  USEL UR5, UR37, UR5, !UP1 ;  /* 0x0000000525057287 */ /* 0x000fe4000c800000 */
[----:B------:R-:W-:Y:S01]  /*58a0*/  UISETP.GE.AND UP0, UPT, UR8, UR4, UPT ;  /* 0x000000040800728c */ /* 0x000fe2000bf06270 */
[----:B------:R-:W-:Y:S01]  /*58b0*/  UMOV UR6, UR11 ;  /* 0x0000000b00067c82 */ /* 0x000fe20008000000 */
[----:B------:R-:W-:Y:S02]  /*58c0*/  UIMAD.WIDE.U32 UR10, UR8, UR46, URZ ;  /* 0x0000002e080a72a5 */ /* 0x000fe4000f8e00ff */
[----:B------:R-:W-:Y:S04]  /*58d0*/  @UP2 USHF.R.U32.HI UR9, URZ, UR47, UR6 ;  /* 0x0000002fff092299 */ /* 0x000fe80008011606 */
[----:B------:R-:W-:Y:S01]  /*58e0*/  UIMAD UR6, UR39, UR9, URZ ;  /* 0x00000009270672a4 */ /* 0x000fe2000f8e02ff */
[----:B------:R-:W-:Y:S03]  /*58f0*/  UMOV UR4, UR11 ;  /* 0x0000000b00047c82 */ /* 0x000fe60008000000 */
[----:B------:R-:W-:Y:S02]  /*5900*/  UISETP.GE.OR UP0, UPT, UR5, UR6, UP0 ;  /* 0x000000060500728c */ /* 0x000fe40008706670 */
[----:B------:R-:W-:Y:S02]  /*5910*/  USHF.R.U32.HI UR4, URZ, UR47, UR4 ;  /* 0x0000002fff047299 */ /* 0x000fe40008011604 */
[----:B------:R-:W-:Y:S02]  /*5920*/  UIMAD.WIDE.U32 UR6, UR5, UR46, URZ ;  /* 0x0000002e050672a5 */ /* 0x000fe4000f8e00ff */
[----:B------:R-:W-:Y:S02]  /*5930*/  USEL UR11, UR8, UR4, !UP2 ;  /* 0x00000004080b7287 */ /* 0x000fe4000d000000 */
[----:B------:R-:W-:Y:S02]  /*5940*/  UIADD3 UR6, UPT, UPT, -UR5, URZ, URZ ;  /* 0x000000ff05067290 */ /* 0x000fe4000fffe1ff */
[----:B------:R-:W-:Y:S02]  /*5950*/  UIADD3 UR10, UPT, UPT, -UR11, URZ, URZ ;  /* 0x000000ff0b0a7290 */ /* 0x000fe4000fffe1ff */
[----:B------:R-:W-:Y:S02]  /*5960*/  UIMAD UR6, UR48, UR6, UR37 ;  /* 0x00000006300672a4 */ /* 0x000fe4000f8e0225 */
[----:B------:R-:W-:Y:S01]  /*5970*/  UIMAD UR10, UR39, UR10, UR8 ;  /* 0x0000000a270a72a4 */ /* 0x000fe2000f8e0208 */
[----:B------:R-:W-:Y:S01]  /*5980*/  @!UP0 UMOV UR4, UR7 ;  /* 0x0000000700048c82 */ /* 0x000fe20008000000 */
[----:B------:R-:W-:Y:S02]  /*5990*/  UIADD3 UR7, UPT, UPT, -UR8, URZ, URZ ;  /* 0x000000ff08077290 */ /* 0x000fe4000fffe1ff */
[----:B------:R-:W-:Y:S04]  /*59a0*/  @!UP0 USHF.R.U32.HI UR4, URZ, UR47, UR4 ;  /* 0x0000002fff048299 */ /* 0x000fe80008011604 */
[----:B------:R-:W-:Y:S04]  /*59b0*/  @!UP0 USEL UR4, UR5, UR4, !UP2 ;  /* 0x0000000405048287 */ /* 0x000fe8000d000000 */
[----:B------:R-:W-:Y:S02]  /*59c0*/  @!UP0 UIMAD UR9, UR9, UR10, UR4 ;  /* 0x0000000a090982a4 */ /* 0x000fe4000f8e0204 */
[----:B------:R-:W-:Y:S02]  /*59d0*/  @!UP0 UIADD3 UR10, UPT, UPT, UR11, -UR4, URZ ;  /* 0x800000040b0a8290 */ /* 0x000fe4000fffe0ff */
[----:B------:R-:W-:Y:S02]  /*59e0*/  UIMAD UR4, UR58, UR7, UR36 ;  /* 0x000000073a0472a4 */ /* 0x000fe4000f8e0224 */
[----:B------:R-:W-:Y:S03]  /*59f0*/  @!UP0 UIMAD UR8, UR10, UR39, UR5 ;  /* 0x000000270a0882a4 */ /* 0x000fe6000f8e0205 */
[----:B------:R-:W-:Y:S02]  /*5a00*/  @!UP0 UMOV UR5, UR9 ;  /* 0x0000000900058c82 */ /* 0x000fe40008000000 */
[----:B------:R-:W-:Y:S02]  /*5a10*/  UIMAD UR37, UR5, UR48, UR6 ;  /* 0x00000030052572a4 */ /* 0x000fe4000f8e0206 */
[----:B------:R-:W-:Y:S11]  /*5a20*/  UIMAD UR36, UR8, UR58, UR4 ;  /* 0x0000003a082472a4 */ /* 0x000ff6000f8e0204 */
[----:B------:R-:W-:Y:S01]  /*5a30*/  @!UPT UIADD3 URZ, UPT, UPT, URZ, URZ, URZ ;  /* 0x000000fffffff290 */ /* 0x000fe2000fffe0ff */
.L_x_81:
[----:B------:R-:W-:Y:S01]  /*5a40*/  UISETP.NE.AND UP0, UPT, UR38, 0x1, UPT ;  /* 0x000000012600788c */ /* 0x000fe2000bf05270 */
[----:B------:R-:W-:Y:S01]  /*5a50*/  @P0 SHF.R.U32.HI R4, RZ, 0x10, R5 ;  /* 0x00000010ff040819 */ /* 0x000fe20000011605 */
[----:B------:R-:W-:Y:S02]  /*5a60*/  UIADD3 UR11, UPT, UPT, UR49, 0x200, URZ ;  /* 0x00000200310b7890 */ /* 0x000fe4000fffe0ff */
[----:B------:R-:W-:Y:S01]  /*5a70*/  USHF.L.U32 UR41, UR24, 0x7, URZ ;  /* 0x0000000718297899 */ /* 0x000fe200080006ff */
[----:B------:R-:W-:Y:S06]  /*5a80*/  @P0 R2UR UR61, R4 ;  /* 0x00000000043d02ca */ /* 0x000fec00000e0000 */
[----:B------:R-:W1:Y:S01]  /*5a90*/  @!UP0 LDCU.128 UR12, c[0x0][0xc10] ;  /* 0x00018200ff0c87ac */ /* 0x000e620008000c00 */
[----:B------:R-:W2:Y:S01]  /*5aa0*/  @!UP0 LDCU UR5, c[0x0][0xc0c] ;  /* 0x00018180ff0587ac */ /* 0x000ea20008000800 */
[----:B------:R-:W3:Y:S01]  /*5ab0*/  @!UP0 LDCU UR10, c[0x0][0xc20] ;  /* 0x00018400ff0a87ac */ /* 0x000ee20008000800 */
[----:B-1----:R-:W-:Y:S02]  /*5ac0*/  UIMAD.WIDE.U32 UR8, UR37, UR12, URZ ;  /* 0x0000000c250872a5 */ /* 0x002fe4000f8e00ff */
[----:B------:R-:W-:Y:S02]  /*5ad0*/  UIMAD.WIDE.U32 UR6, UR36, UR15, URZ ;  /* 0x0000000f240672a5 */ /* 0x000fe4000f8e00ff */
[----:B------:R-:W-:Y:S03]  /*5ae0*/  @!UP0 UISETP.NE.AND UP1, UPT, UR14, 0x1, UPT ;  /* 0x000000010e00888c */ /* 0x000fe6000bf25270 */
[----:B------:R-:W-:Y:S01]  /*5af0*/  @!UP0 UMOV UR4, UR9 ;  /* 0x0000000900048c82 */ /* 0x000fe20008000000 */
[----:B--2---:R-:W-:Y:S02]  /*5b00*/  @!UP0 UISETP.NE.AND UP2, UPT, UR5, 0x1, UPT ;  /* 0x000000010500888c */ /* 0x004fe4000bf45270 */
[----:B------:R-:W-:Y:S01]  /*5b10*/  @!UP0 USHF.R.U32.HI UR4, URZ, UR13, UR4 ;  /* 0x0000000dff048299 */ /* 0x000fe20008011604 */
[----:B------:R-:W-:Y:S02]  /*5b20*/  @!UP0 UMOV UR6, UR7 ;  /* 0x0000000700068c82 */ /* 0x000fe40008000000 */
[----:B---3--:R-:W-:Y:S02]  /*5b30*/  @!UP0 USHF.R.U32.HI UR6, URZ, UR10, UR6 ;  /* 0x0000000aff068299 */ /* 0x008fe40008011606 */
[----:B------:R-:W-:Y:S02]  /*5b40*/  @!UP0 USEL UR7, UR37, UR4, !UP2 ;  /* 0x0000000425078287 */ /* 0x000fe4000d000000 */
[----:B------:R-:W-:Y:S04]  /*5b50*/  @!UP0 USEL UR6, UR36, UR6, !UP1 ;  /* 0x0000000624068287 */ /* 0x000fe8000c800000 */
[----:B------:R-:W-:Y:S02]  /*5b60*/  @!UP0 UIADD3 UR4, UPT, UPT, -UR7, UR6, URZ ;  /* 0x0000000607048290 */ /* 0x000fe4000fffe1ff */
[----:B------:R-:W-:Y:S02]  /*5b70*/  @!UP0 UIADD3 UR6, UPT, UPT, UR7, -UR6, URZ ;  /* 0x8000000607068290 */ /* 0x000fe4000fffe0ff */
[----:B------:R-:W-:Y:S02]  /*5b80*/  @!UP0 UIMAD UR37, UR4, UR5, UR37 ;  /* 0x00000005042582a4 */ /* 0x000fe4000f8e0225 */
[----:B------:R-:W-:Y:S02]  /*5b90*/  @!UP0 UIMAD UR36, UR6, UR14, UR36 ;  /* 0x0000000e062482a4 */ /* 0x000fe4000f8e0224 */
[----:B------:R-:W-:Y:S09]  /*5ba0*/  ULOP3.LUT UP0, URZ, UR11, 0x1b0, URZ, 0xc0, !UPT ;  /* 0x000001b00bff7892 */ /* 0x000ff2000f80c0ff */
[----:B------:R-:W-:Y:S05]  /*5bb0*/  BRA.U !UP0, `(.L_x_82) ;  /* 0x0000000108407547 */ /* 0x000fea000b800000 */
[----:B------:R-:W1:Y:S01]  /*5bc0*/  LDCU.64 UR8, c[0x4][0x80] ;  /* 0x01001000ff0877ac */ /* 0x000e620008000a00 */
[----:B------:R-:W-:Y:S01]  /*5bd0*/  MOV R15, 0x0 ;  /* 0x00000000000f7802 */ /* 0x000fe20000000f00 */
[----:B------:R-:W-:Y:S02]  /*5be0*/  HFMA2 R12, -RZ, RZ, 0, 5.9604644775390625e-08 ;  /* 0x00000001ff0c7431 */ /* 0x000fe400000001ff */
[----:B------:R-:W-:Y:S02]  /*5bf0*/  IMAD.MOV.U32 R8, RZ, RZ, 0x70 ;  /* 0x00000070ff087424 */ /* 0x000fe400078e00ff */
[----:B------:R-:W-:Y:S01]  /*5c00*/  IMAD.MOV.U32 R13, RZ, RZ, RZ ;  /* 0x000000ffff0d7224 */ /* 0x000fe200078e00ff */
[----:B------:R-:W2:Y:S01]  /*5c10*/  LDCU.64 UR6, c[0x4][0x88] ;  /* 0x01001100ff0677ac */ /* 0x000ea20008000a00 */
[----:B------:R-:W3:Y:S01]  /*5c20*/  LDC.64 R14, c[0x4][R15] ;  /* 0x010000000f0e7b82 */ /* 0x000ee20000000a00 */
[----:B------:R-:W4:Y:S01]  /*5c30*/  LDCU.64 UR4, c[0x4][0x8] ;  /* 0x01000100ff0477ac */ /* 0x000f220008000a00 */
[----:B-1----:R-:W-:Y:S01]  /*5c40*/  MOV R5, UR9 ;  /* 0x0000000900057c02 */ /* 0x002fe20008000f00 */
[----:B------:R-:W-:Y:S01]  /*5c50*/  IMAD.U32 R4, RZ, RZ, UR8 ;  /* 0x00000008ff047e24 */ /* 0x000fe2000f8e00ff */
[----:B--2---:R-:W-:Y:S01]  /*5c60*/  MOV R7, UR7 ;  /* 0x0000000700077c02 */ /* 0x004fe20008000f00 */
[----:B------:R-:W-:Y:S01]  /*5c70*/  IMAD.U32 R6, RZ, RZ, UR6 ;  /* 0x00000006ff067e24 */ /* 0x000fe2000f8e00ff */
[----:B----4-:R-:W-:Y:S01]  /*5c80*/  MOV R11, UR5 ;  /* 0x00000005000b7c02 */ /* 0x010fe20008000f00 */
[----:B------:R-:W-:Y:S02]  /*5c90*/  IMAD.U32 R10, RZ, RZ, UR4 ;  /* 0x00000004ff0a7e24 */ /* 0x000fe4000f8e00ff */
[----:B------:R-:W-:Y:S07]  /*5ca0*/  LEPC R20, `(.L_x_82) ;  /* 0x000000001014794e */ /* 0x000fee0000000000 */
[----:B---3-5:R-:W-:Y:S05]  /*5cb0*/  CALL.ABS.NOINC R14 ;  /* 0x000000000e007343 */ /* 0x028fea0003c00000 */
.L_x_82:
[----:B------:R-:W-:Y:S01]  /*5cc0*/  LOP3.LUT P0, RZ, R184, 0x1b0, RZ, 0xc0, !PT ;  /* 0x000001b0b8ff7812 */ /* 0x000fe2000780c0ff */
[----:B------:R-:W-:Y:S11]  /*5cd0*/  BSSY.RECONVERGENT B6, `(.L_x_83) ;  /* 0x0000013000067945 */ /* 0x000ff60003800200 */
[----:B------:R-:W-:Y:S01]  /*5ce0*/  @!UPT UIADD3 URZ, UPT, UPT, URZ, URZ, URZ ;  /* 0x000000fffffff290 */ /* 0x000fe2000fffe0ff */
[----:B------:R-:W-:Y:S05]  /*5cf0*/  @!P0 BRA `(.L_x_84) ;  /* 0x0000000000408947 */ /* 0x000fea0003800000 */
        /* <DEDUP_REMOVED lines=16> */
.L_x_84:
[----:B------:R-:W-:Y:S05]  /*5e00*/  BSYNC.RECONVERGENT B6 ;  /* 0x0000000000067941 */ /* 0x000fea0003800200 */
.L_x_83:
[----:B------:R-:W-:Y:S01]  /*5e10*/  R2UR UR4, R179 ;  /* 0x00000000b30472ca */ /* 0x000fe200000e0000 */
[----:B------:R-:W-:Y:S01]  /*5e20*/  UISETP.NE.U32.AND UP0, UPT, UR62, URZ, UPT ;  /* 0x000000ff3e00728c */ /* 0x000fe2000bf05070 */
[----:B------:R-:W-:Y:S02]  /*5e30*/  ISETP.NE.U32.AND P4, PT, R154, RZ, PT ;  /* 0x000000ff9a00720c */ /* 0x000fe40003f85070 */
[----:B------:R-:W-:Y:S01]  /*5e40*/  ISETP.NE.U32.AND P2, PT, RZ, UR54, PT ;  /* 0x00000036ff007c0c */ /* 0x000fe2000bf45070 */
[----:B------:R-:W-:Y:S01]  /*5e50*/  UISETP.NE.AND.EX UP1, UPT, UR63, URZ, UPT, UP0 ;  /* 0x000000ff3f00728c */ /* 0x000fe2000bf25300 */
[----:B------:R-:W-:Y:S01]  /*5e60*/  ISETP.NE.AND.EX P4, PT, R155, RZ, PT, P4 ;  /* 0x000000ff9b00720c */ /* 0x000fe20003f85340 */
[----:B------:R-:W-:Y:S01]  /*5e70*/  UPLOP3.LUT UP0, UPT, UPT, UPT, UPT, 0x40, 0x4 ;  /* 0x000000000004789c */ /* 0x000fe20003f0e870 */
[----:B------:R-:W-:Y:S05]  /*5e80*/  ISETP.NE.AND.EX P2, PT, RZ, UR55, PT, P2 ;  /* 0x00000037ff007c0c */ /* 0x000fea000bf45320 */
[----:B------:R-:W-:Y:S06]  /*5e90*/  UISETP.NE.AND UP2, UPT, UR4, URZ, UPT ;  /* 0x000000ff0400728c */ /* 0x000fec000bf45270 */
[----:B------:R-:W-:Y:S05]  /*5ea0*/  PLOP3.LUT P1, PT, PT, PT, UP2, 0x80, 0x8 ;  /* 0x000000000008781c */ /* 0x000fea0003f2f028 */
[----:B------:R-:W-:Y:S06]  /*5eb0*/  @UP2 UPLOP3.LUT UP0, UPT, UPT, UPT, UP1, 0x80, 0x8 ;  /* 0x000000000008289c */ /* 0x000fec0003f0f010 */
[----:B------:R-:W-:Y:S01]  /*5ec0*/  PLOP3.LUT P0, PT, PT, PT, UP0, 0x80, 0x8 ;  /* 0x000000000008781c */ /* 0x000fe20003f0f008 */
[----:B------:R-:W-:Y:S01]  /*5ed0*/  @!UPT UIADD3 URZ, UPT, UPT, URZ, URZ, URZ ;  /* 0x000000fffffff290 */ /* 0x000fe2000fffe0ff */
[----:B------:R-:W-:Y:S11]  /*5ee0*/  BRA.U !UP1, `(.L_x_85) ;  /* 0x00000001093c7547 */ /* 0x000ff6000b800000 */
[----:B------:R-:W-:Y:S01]  /*5ef0*/  UISETP.NE.U32.AND UP0, UPT, UR54, URZ, UPT ;  /* 0x000000ff3600728c */ /* 0x000fe2000bf05070 */
[----:B------:R-:W-:Y:S01]  /*5f00*/  HFMA2 R0, -RZ, RZ, 0, 5.9604644775390625e-08 ;  /* 0x00000001ff007431 */ /* 0x000fe200000001ff */
[----:B------:R-:W1:Y:S01]  /*5f10*/  LDCU.64 UR8, c[0x0][0x358] ;  /* 0x00006b00ff0877ac */ /* 0x000e620008000a00 */
[----:B------:R-:W-:Y:S01]  /*5f20*/  IMAD.MOV.U32 R169, RZ, RZ, 0x1 ;  /* 0x00000001ffa97424 */ /* 0x000fe200078e00ff */
[----:B------:R-:W-:Y:S06]  /*5f30*/  UISETP.NE.AND.EX UP0, UPT, UR55, URZ, UPT, UP0 ;  /* 0x000000ff3700728c */ /* 0x000fec000bf05300 */
[----:B------:R-:W-:Y:S05]  /*5f40*/  PLOP3.LUT P3, PT, PT, PT, UP0, 0x80, 0x8 ;  /* 0x000000000008781c */ /* 0x000fea0003f6f008 */
[----:B------:R-:W2:Y:S01]  /*5f50*/  @UP0 LDCU.64 UR4, c[0x0][0x988] ;  /* 0x00013100ff0407ac */ /* 0x000ea20008000a00 */
[----:B------:R-:W-:Y:S07]  /*5f60*/  @UP0 UIMAD UR6, UR51, UR62, URZ ;  /* 0x0000003e330602a4 */ /* 0x000fee000f8e02ff */
[----:B------:R-:W-:Y:S01]  /*5f70*/  @!P3 PRMT R169, R0, 0x7610, R169 ;  /* 0x0000761000a9b816 */ /* 0x000fe200000000a9 */
[----:B--2---:R-:W-:Y:S06]  /*5f80*/  @UP0 UIMAD.WIDE UR4, UR6, 0x4, UR4 ;  /* 0x00000004060408a5 */ /* 0x004fec000f8e0204 */
[----:B------:R-:W-:Y:S01]  /*5f90*/  IMAD.U32 R4, RZ, RZ, UR4 ;  /* 0x00000004ff047e24 */ /* 0x000fe2000f8e00ff */
[----:B------:R-:W-:Y:S04]  /*5fa0*/  MOV R5, UR5 ;  /* 0x0000000500057c02 */ /* 0x000fe80008000f00 */
[----:B------:R-:W2:Y:S01]  /*5fb0*/  @!UP0 LDCU UR4, c[0x0][0x980] ;  /* 0x00013000ff0487ac */ /* 0x000ea20008000800 */
[----:B-1---5:R1:W5:Y:S02]  /*5fc0*/  @P3 LDG.E R73, desc[UR8][R4.64] ;  /* 0x0000000804493981 */ /* 0x022364000c1e1900 */
[----:B-12---:R-:W-:Y:S02]  /*5fd0*/  @!P3 IMAD.U32 R73, RZ, RZ, UR4 ;  /* 0x00000004ff49be24 */ /* 0x006fe4000f8e00ff */
.L_x_85:
[----:B------:R-:W-:Y:S05]  /*5fe0*/  @!P4 BRA `(.L_x_86) ;  /* 0x000000000024c947 */ /* 0x000fea0003800000 */
[----:B------:R-:W-:Y:S01]  /*5ff0*/  ISETP.NE.U32.AND P3, PT, R152, RZ, PT ;  /* 0x000000ff9800720c */ /* 0x000fe20003f65070 */
[----:B------:R-:W1:Y:S03]  /*6000*/  LDCU.64 UR4, c[0x0][0x358] ;  /* 0x00006b00ff0477ac */ /* 0x000e660008000a00 */
[----:B------:R-:W-:Y:S11]  /*6010*/  ISETP.NE.AND.EX P3, PT, R153, RZ, PT, P3 ;  /* 0x000000ff9900720c */ /* 0x000ff60003f65330 */
[----:B------:R-:W-:Y:S02]  /*6020*/  @!UPT UIADD3 URZ, UPT, UPT, URZ, URZ, URZ ;  /* 0x000000fffffff290 */ /* 0x000fe4000fffe0ff */
[----:B------:R-:W2:Y:S01]  /*6030*/  @P3 LDC.64 R4, c[0x0][0x9a8] ;  /* 0x00026a00ff043b82 */ /* 0x000ea20000000a00 */
[----:B------:R-:W-:Y:S04]  /*6040*/  @P3 IMAD R0, R154, UR51, RZ ;  /* 0x000000339a003c24 */ /* 0x000fe8000f8e02ff */
[----:B--2---:R-:W-:Y:S05]  /*6050*/  @P3 IMAD.WIDE R4, R0, 0x4, R4 ;  /* 0x0000000400043825 */ /* 0x004fea00078e0204 */
[----:B-1---5:R1:W5:Y:S02]  /*6060*/  @P3 LDG.E R70, desc[UR4][R4.64] ;  /* 0x0000000404463981 */ /* 0x022364000c1e1900 */
[----:B-1----:R-:W2:Y:S02]  /*6070*/  @!P3 LDC R70, c[0x0][0x9a0] ;  /* 0x00026800ff46bb82 */ /* 0x002ea40000000800 */
.L_x_86:
[----:B-----5:R-:W-:Y:S01]  /*6080*/  FSETP.NEU.AND P4, PT, R73, RZ, PT ;  /* 0x000000ff4900720b */ /* 0x020fe20003f8d000 */
[----:B------:R-:W-:Y:S01]  /*6090*/  USHF.L.U32 UR8, UR50, 0x7, URZ ;  /* 0x0000000732087899 */ /* 0x000fe200080006ff */
[----:B------:R-:W-:Y:S01]  /*60a0*/  SEL R6, RZ, 0xffffffff, P2 ;  /* 0xffffffffff067807 */ /* 0x000fe20001000000 */
[----:B------:R-:W-:Y:S01]  /*60b0*/  BSSY B1, `(.L_x_87) ;  /* 0x0000068000017945 */ /* 0x000fe20003800000 */
[----:B------:R-:W-:Y:S01]  /*60c0*/  LOP3.LUT P3, RZ, R169, 0xff, RZ, 0xc0, !PT ;  /* 0x000000ffa9ff7812 */ /* 0x000fe2000786c0ff */
[----:B------:R-:W-:Y:S01]  /*60d0*/  IMAD.MOV.U32 R198, RZ, RZ, 0x1 ;  /* 0x00000001ffc67424 */ /* 0x000fe200078e00ff */
[----:B------:R-:W-:Y:S01]  /*60e0*/  @P1 SEL R3, RZ, 0xffffffff, P4 ;  /* 0xffffffffff031807 */ /* 0x000fe20002000000 */
[----:B------:R-:W-:Y:S01]  /*60f0*/  IMAD.U32 R189, RZ, RZ, UR8 ;  /* 0x00000008ffbd7e24 */ /* 0x000fe2000f8e00ff */
[----:B------:R-:W-:Y:S01]  /*6100*/  LEA R0, R162, UR49, 0x3 ;  /* 0x00000031a2007c11 */ /* 0x000fe2000f8e18ff */
[----:B------:R-:W-:Y:S01]  /*6110*/  IMAD.IADD R71, R69, 0x1, R2 ;  /* 0x0000000145477824 */ /* 0x000fe200078e0202 */
[----:B------:R-:W-:Y:S02]  /*6120*/  @P0 SEL R3, R6, R3, !P3 ;  /* 0x0000000306030207 */ /* 0x000fe40005800000 */
[----:B------:R-:W-:Y:S02]  /*6130*/  CS2R R150, SRZ ;  /* 0x0000000000967805 */ /* 0x000fe4000001ff00 */
[----:B------:R-:W-:Y:S02]  /*6140*/  R2UR UR4, R177 ;  /* 0x00000000b10472ca */ /* 0x000fe400000e0000 */
[----:B------:R-:W-:Y:S02]  /*6150*/  CS2R R148, SRZ ;  /* 0x0000000000947805 */ /* 0x000fe4000001ff00 */
[----:B------:R-:W-:Y:S02]  /*6160*/  @P1 LOP3.LUT R3, R3, 0x1, RZ, 0xc0, !PT ;  /* 0x0000000103031812 */ /* 0x000fe400078ec0ff */
[----:B------:R-:W-:Y:S02]  /*6170*/  CS2R R146, SRZ ;  /* 0x0000000000927805 */ /* 0x000fe4000001ff00 */
[----:B------:R-:W-:Y:S02]  /*6180*/  R2UR UR7, R176 ;  /* 0x00000000b00772ca */ /* 0x000fe400000e0000 */
[----:B------:R-:W-:Y:S02]  /*6190*/  CS2R R144, SRZ ;  /* 0x0000000000907805 */ /* 0x000fe4000001ff00 */
[----:B------:R-:W-:Y:S02]  /*61a0*/  ISETP.NE.U32.OR P6, PT, R3, 0x1, !P1 ;  /* 0x000000010300780c */ /* 0x000fe40004fc5470 */
[----:B------:R-:W-:Y:S02]  /*61b0*/  CS2R R142, SRZ ;  /* 0x00000000008e7805 */ /* 0x000fe4000001ff00 */
[----:B------:R-:W-:Y:S02]  /*61c0*/  R2UR UR11, R178 ;  /* 0x00000000b20b72ca */ /* 0x000fe400000e0000 */
[----:B------:R-:W-:Y:S02]  /*61d0*/  CS2R R140, SRZ ;  /* 0x00000000008c7805 */ /* 0x000fe4000001ff00 */
[----:B------:R-:W-:Y:S02]  /*61e0*/  R2UR UR6, R174 ;  /* 0x00000000ae0672ca */ /* 0x000fe400000e0000 */
[----:B------:R-:W-:Y:S02]  /*61f0*/  CS2R R138, SRZ ;  /* 0x00000000008a7805 */ /* 0x000fe4000001ff00 */
[----:B------:R-:W-:Y:S01]  /*6200*/  R2UR UR13, R173 ;  /* 0x00000000ad0d72ca */ /* 0x000fe200000e0000 */
[----:B------:R-:W-:Y:S01]  /*6210*/  UIMAD.WIDE.U32 UR4, UR8, UR4, URZ ;  /* 0x00000004080472a5 */ /* 0x000fe2000f8e00ff */
[----:B------:R-:W-:Y:S02]  /*6220*/  LEA R197, R68, UR49, 0x3 ;  /* 0x0000003144c57c11 */ /* 0x000fe4000f8e18ff */
[----:B------:R-:W-:Y:S02]  /*6230*/  CS2R R136, SRZ ;  /* 0x0000000000887805 */ /* 0x000fe4000001ff00 */
[----:B------:R-:W-:Y:S01]  /*6240*/  SHF.L.U32 R4, R164, 0x1f, RZ ;  /* 0x0000001fa4047819 */ /* 0x000fe200000006ff */
[----:B------:R-:W-:Y:S01]  /*6250*/  USHF.R.U32.HI UR5, URZ, UR7, UR5 ;  /* 0x00000007ff057299 */ /* 0x000fe20008011605 */
[----:B------:R-:W-:Y:S02]  /*6260*/  R2UR UR10, R175 ;  /* 0x00000000af0a72ca */ /* 0x000fe400000e0000 */
[----:B------:R-:W-:Y:S01]  /*6270*/  @P6 SHF.L.U32 R9, R161, 0x1f, RZ ;  /* 0x0000001fa1096819 */ /* 0x000fe200000006ff */
[----:B------:R-:W-:Y:S01]  /*6280*/  UISETP.NE.AND UP0, UPT, UR11, 0x1, UPT ;  /* 0x000000010b00788c */ /* 0x000fe2000bf05270 */
[----:B------:R-:W-:Y:S02]  /*6290*/  R2UR UR12, R171 ;  /* 0x00000000ab0c72ca */ /* 0x000fe400000e0000 */
[----:B------:R-:W1:Y:S01]  /*62a0*/  @P6 SYNCS.PHASECHK.TRANS64.TRYWAIT P1, [R0+URZ+0xc0], R9 ;  /* 0x0000c009000065a7 */ /* 0x000e6200080211ff */
[----:B------:R-:W-:Y:S01]  /*62b0*/  USEL UR5, UR8, UR5, !UP0 ;  /* 0x0000000508057287 */ /* 0x000fe2000c000000 */
[----:B------:R-:W-:Y:S02]  /*62c0*/  R2UR UR9, R172 ;  /* 0x00000000ac0972ca */ /* 0x000fe400000e0000 */
[----:B------:R-:W-:Y:S01]  /*62d0*/  PLOP3.LUT P2, PT, PT, PT, UP1, 0x80, 0x8 ;  /* 0x000000000008781c */ /* 0x000fe20003f4f018 */
[----:B------:R-:W-:Y:S01]  /*62e0*/  UIMAD.WIDE.U32 UR6, UR5, UR6, URZ ;  /* 0x00000006050672a5 */ /* 0x000fe2000f8e00ff */
[----:B------:R-:W-:Y:S01]  /*62f0*/  SEL R3, RZ, 0xffffffff, P4 ;  /* 0xffffffffff037807 */ /* 0x000fe20002000000 */
[----:B------:R-:W-:Y:S01]  /*6300*/  UISETP.NE.AND UP0, UPT, UR10, 0x1, UPT ;  /* 0x000000010a00788c */ /* 0x000fe2000bf05270 */
[----:B------:R-:W-:Y:S01]  /*6310*/  IMAD.U32 R188, RZ, RZ, UR5 ;  /* 0x00000005ffbc7e24 */ /* 0x000fe2000f8e00ff */
[----:B------:R-:W-:Y:S03]  /*6320*/  P2R R156, PR, RZ, 0x40 ;  /* 0x00000040ff9c7803 */ /* 0x000fe60000000000 */
[----:B------:R-:W-:Y:S02]  /*6330*/  UMOV UR4, UR7 ;  /* 0x0000000700047c82 */ /* 0x000fe40008000000 */
[----:B------:R-:W-:Y:S01]  /*6340*/  USHF.R.U32.HI UR4, URZ, UR13, UR4 ;  /* 0x0000000dff047299 */ /* 0x000fe20008011604 */
[----:B------:R3:W4:Y:S02]  /*6350*/  SYNCS.PHASECHK.TRANS64.TRYWAIT P0, [R197+URZ+0x100], R4 ;  /* 0x00010004c50075a7 */ /* 0x00072400080011ff */
[----:B------:R-:W-:Y:S01]  /*6360*/  @P2 SEL R3, R6, R3, !P3 ;  /* 0x0000000306032207 */ /* 0x000fe20005800000 */
[----:B------:R-:W-:Y:S01]  /*6370*/  IMAD R6, RZ, RZ, -UR5 ;  /* 0x80000005ff067e24 */ /* 0x000fe2000f8e02ff */
[----:B------:R-:W-:Y:S02]  /*6380*/  USEL UR4, UR5, UR4, !UP0 ;  /* 0x0000000405047287 */ /* 0x000fe4000c000000 */
[----:B------:R-:W-:Y:S01]  /*6390*/  UISETP.NE.AND UP0, UPT, UR9, 0x1, UPT ;  /* 0x000000010900788c */ /* 0x000fe2000bf05270 */
[----:B------:R-:W-:Y:S01]  /*63a0*/  IMAD R189, R6, UR11, R189 ;  /* 0x0000000b06bd7c24 */ /* 0x000fe2000f8e02bd */
[----:B------:R-:W-:Y:S01]  /*63b0*/  LOP3.LUT R3, R3, 0x1, RZ, 0xc0, !PT ;  /* 0x0000000103037812 */ /* 0x000fe200078ec0ff */
[----:B------:R-:W-:Y:S01]  /*63c0*/  UIMAD.WIDE.U32 UR6, UR4, UR12, URZ ;  /* 0x0000000c040672a5 */ /* 0x000fe2000f8e00ff */
[----:B------:R-:W-:Y:S01]  /*63d0*/  IMAD.U32 R187, RZ, RZ, UR4 ;  /* 0x00000004ffbb7e24 */ /* 0x000fe2000f8e00ff */
[----:B------:R-:W2:Y:S01]  /*63e0*/  LDCU UR12, c[0x0][0xba0] ;  /* 0x00017400ff0c77ac */ /* 0x000ea20008000800 */
[----:B------:R-:W-:Y:S01]  /*63f0*/  PLOP3.LUT P2, PT, PT, PT, UP0, 0x80, 0x8 ;  /* 0x000000000008781c */ /* 0x000fe20003f4f008 */
[----:B------:R-:W-:Y:S01]  /*6400*/  IMAD R7, RZ, RZ, -UR4 ;  /* 0x80000004ff077e24 */ /* 0x000fe2000f8e02ff */
[----:B------:R-:W-:Y:S01]  /*6410*/  ISETP.NE.U32.AND P5, PT, R3, 0x1, PT ;  /* 0x000000010300780c */ /* 0x000fe20003fa5070 */
[----:B------:R-:W-:Y:S01]  /*6420*/  IMAD.U32 R186, RZ, RZ, UR4 ;  /* 0x00000004ffba7e24 */ /* 0x000fe2000f8e00ff */
[----:B------:R-:W-:Y:S01]  /*6430*/  UMOV UR6, UR7 ;  /* 0x0000000700067c82 */ /* 0x000fe20008000000 */
[----:B------:R-:W-:Y:S01]  /*6440*/  IMAD R188, R7, UR10, R188 ;  /* 0x0000000a07bc7c24 */ /* 0x000fe2000f8e02bc */
[----:B------:R-:W-:Y:S02]  /*6450*/  P2R R199, PR, RZ, 0x20 ;  /* 0x00000020ffc77803 */ /* 0x000fe40000000000 */
[----:B-1----:R-:W-:Y:S01]  /*6460*/  @P6 SEL R198, RZ, 0x1, !P1 ;  /* 0x00000001ffc66807 */ /* 0x002fe20004800000 */
[----:B--2---:R-:W-:Y:S06]  /*6470*/  USHF.R.U32.HI UR6, URZ, UR12, UR6 ;  /* 0x0000000cff067299 */ /* 0x004fec0008011606 */
[----:B------:R-:W-:Y:S05]  /*6480*/  SEL R187, R187, UR6, !P2 ;  /* 0x00000006bbbb7c07 */ /* 0x000fea000d000000 */
[----:B------:R-:W-:Y:S04]  /*6490*/  IMAD.MOV R5, RZ, RZ, -R187 ;  /* 0x000000ffff057224 */ /* 0x000fe800078e0abb */
[----:B------:R-:W-:Y:S01]  /*64a0*/  IMAD R186, R5, UR9, R186 ;  /* 0x0000000905ba7c24 */ /* 0x000fe2000f8e02ba */
[----:B---34-:R-:W-:Y:S06]  /*64b0*/  @!P6 BRA `(.L_x_88) ;  /* 0x00000000009ce947 */ /* 0x018fec0003800000 */
[----:B------:R-:W-:Y:S01]  /*64c0*/  @P5 IMAD R8, R162, 0x2000, R183 ;  /* 0x00002000a2085824 */ /* 0x000fe200078e02b7 */
[----:B------:R-:W1:Y:S01]  /*64d0*/  S2R R2, SR_CgaCtaId ;  /* 0x0000000000027919 */ /* 0x000e620000008800 */
[----:B------:R-:W-:Y:S01]  /*64e0*/  ISETP.NE.AND P1, PT, R198, RZ, PT ;  /* 0x000000ffc600720c */ /* 0x000fe20003f25270 */
[----:B------:R-:W-:Y:S01]  /*64f0*/  BSSY B0, `(.L_x_89) ;  /* 0x0000010000007945 */ /* 0x000fe20003800000 */
[--C-:B------:R-:W-:Y:S01]  /*6500*/  @P5 IMAD R7, R167, -0x10, R8.reuse ;  /* 0xfffffff0a7075824 */ /* 0x100fe200078e0208 */
[----:B------:R-:W-:Y:S01]  /*6510*/  CS2R R138, SRZ ;  /* 0x00000000008a7805 */ /* 0x000fe2000001ff00 */
[----:B------:R-:W-:Y:S01]  /*6520*/  @P5 IMAD R6, R166, -0x10, R8 ;  /* 0xfffffff0a6065824 */ /* 0x000fe200078e0208 */
[----:B------:R-:W-:Y:S01]  /*6530*/  CS2R R136, SRZ ;  /* 0x0000000000887805 */ /* 0x000fe2000001ff00 */
[----:B------:R-:W-:Y:S01]  /*6540*/  @P5 IMAD R5, R182, 0x10, R7 ;  /* 0x00000010b6055824 */ /* 0x000fe200078e0207 */
[----:B------:R-:W-:Y:S02]  /*6550*/  CS2R R146, SRZ ;  /* 0x0000000000927805 */ /* 0x000fe4000001ff00 */
[----:B------:R-:W-:Y:S02]  /*6560*/  CS2R R144, SRZ ;  /* 0x0000000000907805 */ /* 0x000fe4000001ff00 */
[----:B------:R-:W-:Y:S02]  /*6570*/  CS2R R142, SRZ ;  /* 0x00000000008e7805 */ /* 0x000fe4000001ff00 */
[----:B------:R-:W-:Y:S02]  /*6580*/  CS2R R140, SRZ ;  /* 0x00000000008c7805 */ /* 0x000fe4000001ff00 */
[----:B------:R-:W-:Y:S02]  /*6590*/  CS2R R150, SRZ ;  /* 0x0000000000967805 */ /* 0x000fe4000001ff00 */
[----:B------:R-:W-:Y:S01]  /*65a0*/  CS2R R148, SRZ ;  /* 0x0000000000947805 */ /* 0x000fe2000001ff00 */
[----:B------:R-:W-:Y:S06]  /*65b0*/  @P1 BRA `(.L_x_90) ;  /* 0x00000000000c1947 */ /* 0x000fec0003800000 */
[----:B------:R-:W-:Y:S04]  /*65c0*/  SHF.L.U32 R3, R161, 0x1f, RZ ;  /* 0x0000001fa1037819 */ /* 0x000fe800000006ff */
[----:B------:R-:W2:Y:S02]  /*65d0*/  SYNCS.PHASECHK.TRANS64.TRYWAIT P1, [R0+URZ+0xc0], R3 ;  /* 0x0000c003000075a7 */ /* 0x000ea400080211ff */
[----:B--2---:R-:W-:Y:S05]  /*65e0*/  @!P1 BRA `(.L_x_91) ;  /* 0x0000003400989947 */ /* 0x004fea0003800000 */
.L_x_90:
[----:B------:R-:W-:Y:S05]  /*65f0*/  BSYNC B0 ;  /* 0x0000000000007941 */ /* 0x000fea0003800000 */
.L_x_89:
[----:B------:R-:W-:Y:S01]  /*6600*/  ISETP.NE.AND P1, PT, R199, RZ, PT ;  /* 0x000000ffc700720c */ /* 0x000fe20003f25270 */
[----:B--2---:R-:W-:Y:S02]  /*6610*/  VIADD R3, R0, 0xd0 ;  /* 0x000000d000037836 */ /* 0x004fe40000000000 */
[----:B------:R-:W-:Y:S03]  /*6620*/  VIADD R162, R162, 0x1 ;  /* 0x00000001a2a27836 */ /* 0x000fe60000000000 */
[----:B-1----:R-:W-:Y:S07]  /*6630*/  PRMT R2, R2, 0x654, R3 ;  /* 0x0000065402027816 */ /* 0x002fee0000000003 */
[----:B------:R1:W2:Y:S04]  /*6640*/  @P1 LDS.128 R136, [R8] ;  /* 0x0000000008881984 */ /* 0x0002a80000000c00 */
[----:B------:R1:W3:Y:S04]  /*6650*/  @P1 LDS.128 R144, [R6+0x20] ;  /* 0x0000200006901984 */ /* 0x0002e80000000c00 */
[----:B------:R1:W4:Y:S04]  /*6660*/  @P1 LDS.128 R140, [R7+0x10] ;  /* 0x00001000078c1984 */ /* 0x0003280000000c00 */
[----:B------:R1:W1:Y:S01]  /*6670*/  @P1 LDS.128 R148, [R5+0x10] ;  /* 0x0000100005941984 */ /* 0x0002620000000c00 */
[C---:B------:R-:W-:Y:S01]  /*6680*/  ISETP.NE.AND P1, PT, R162.reuse, 0x2, PT ;  /* 0x00000002a200780c */ /* 0x040fe20003f25270 */
[----:B------:R-:W-:Y:S01]  /*6690*/  @!PT LDS RZ, [RZ] ;  /* 0x00000000fffff984 */ /* 0x000fe20000000800 */
[----:B------:R-:W-:Y:S01]  /*66a0*/  @!PT LDS RZ, [RZ] ;  /* 0x00000000fffff984 */ /* 0x000fe20000000800 */
[----:B------:R-:W-:Y:S01]  /*66b0*/  @!PT LDS RZ, [RZ] ;  /* 0x00000000fffff984 */ /* 0x000fe20000000800 */
[----:B------:R-:W-:Y:S01]  /*66c0*/  @!PT LDS RZ, [RZ] ;  /* 0x00000000fffff984 */ /* 0x000fe20000000800 */
[----:B------:R5:W-:Y:S06]  /*66d0*/  MEMBAR.ALL.CTA ;  /* 0x0000000000007992 */ /* 0x000bec0000008000 */
[----:B-----5:R-:W5:Y:S01]  /*66e0*/  FENCE.VIEW.ASYNC.S ;  /* 0x00000000000073c6 */ /* 0x020f620000000000 */
[----:B------:R-:W-:Y:S02]  /*66f0*/  SEL R0, RZ, 0x1, P1 ;  /* 0x00000001ff007807 */ /* 0x000fe40000800000 */
[----:B------:R-:W-:Y:S02]  /*6700*/  SEL R162, R162, RZ, P1 ;  /* 0x000000ffa2a27207 */ /* 0x000fe40000800000 */
[----:B------:R-:W-:Y:S01]  /*6710*/  LOP3.LUT R161, R161, R0, RZ, 0x3c, !PT ;  /* 0x00000000a1a17212 */ /* 0x000fe200078e3cff */
[----:B-----5:R1:W-:Y:S06]  /*6720*/  SYNCS.ARRIVE.TRANS64.RED.A1T0 RZ, [R2+URZ], RZ ;  /* 0x000000ff02ff79a7 */ /* 0x0203ec00081004ff */
.L_x_88:
[----:B------:R-:W-:Y:S05]  /*6730*/  BSYNC B1 ;  /* 0x0000000000017941 */ /* 0x000fea0003800000 */
.L_x_87:
[----:B------:R-:W-:Y:S04]  /*6740*/  SHF.R.U32.HI R3, RZ, 0x15, R71 ;  /* 0x00000015ff037819 */ /* 0x000fe80000011647 */
[----:B------:R-:W-:Y:S01]  /*6750*/  LOP3.LUT P1, RZ, R3, 0x3, R170, 0x48, !PT ;  /* 0x0000000303ff7812 */ /* 0x000fe200078248aa */
[----:B------:R-:W-:Y:S01]  /*6760*/  @!UPT UIADD3 URZ, UPT, UPT, URZ, URZ, URZ ;  /* 0x000000fffffff290 */ /* 0x000fe2000fffe0ff */
[----:B------:R-:W-:Y:S11]  /*6770*/  @P0 BRA `(.L_x_92) ;  /* 0x0000000000080947 */ /* 0x000ff60003800000 */
[----:B------:R-:W5:Y:S02]  /*6780*/  SYNCS.PHASECHK.TRANS64.TRYWAIT P0, [R197+URZ+0x100], R4 ;  /* 0x00010004c50075a7 */ /* 0x000f6400080011ff */
[----:B-----5:R-:W-:Y:S05]  /*6790*/  @!P0 BRA `(.L_x_93) ;  /* 0x0000003400408947 */ /* 0x020fea0003800000 */
.L_x_92:
[----:B------:R-:W-:Y:S04]  /*67a0*/  BSSY.RECONVERGENT B6, `(.L_x_94) ;  /* 0x0000012000067945 */ /* 0x000fe80003800200 */
[----:B------:R-:W-:Y:S05]  /*67b0*/  @!P1 BRA `(.L_x_95) ;  /* 0x0000000000409947 */ /* 0x000fea0003800000 */
[----:B------:R-:W5:Y:S01]  /*67c0*/  LDCU.64 UR8, c[0x4][0x70] ;  /* 0x01000e00ff0877ac */ /* 0x000f620008000a00 */
[----:B------:R-:W-:Y:S01]  /*67d0*/  MOV R3, 0x0 ;  /* 0x0000000000037802 */ /* 0x000fe20000000f00 */
[----:B------:R-:W-:Y:S02]  /*67e0*/  HFMA2 R12, -RZ, RZ, 0, 5.9604644775390625e-08 ;  /* 0x00000001ff0c7431 */ /* 0x000fe400000001ff */
[----:B-1----:R-:W-:Y:S02]  /*67f0*/  IMAD.MOV.U32 R8, RZ, RZ, 0x192 ;  /* 0x00000192ff087424 */ /* 0x002fe400078e00ff */
[----:B------:R-:W-:Y:S01]  /*6800*/  IMAD.MOV.U32 R13, RZ, RZ, RZ ;  /* 0x000000ffff0d7224 */ /* 0x000fe200078e00ff */
[----:B------:R-:W1:Y:S01]  /*6810*/  LDCU.64 UR6, c[0x4][0x78] ;  /* 0x01000f00ff0677ac */ /* 0x000e620008000a00 */
[----:B------:R-:W2:Y:S01]  /*6820*/  LDC.64 R2, c[0x4][R3] ;  /* 0x0100000003027b82 */ /* 0x000ea20000000a00 */
[----:B------:R-:W3:Y:S01]  /*6830*/  LDCU.64 UR4, c[0x4][0x10] ;  /* 0x01000200ff0477ac */ /* 0x000ee20008000a00 */
[----:B-----5:R-:W-:Y:S01]  /*6840*/  MOV R5, UR9 ;  /* 0x0000000900057c02 */ /* 0x020fe20008000f00 */
[----:B------:R-:W-:Y:S01]  /*6850*/  IMAD.U32 R4, RZ, RZ, UR8 ;  /* 0x00000008ff047e24 */ /* 0x000fe2000f8e00ff */
[----:B-1----:R-:W-:Y:S01]  /*6860*/  MOV R7, UR7 ;  /* 0x0000000700077c02 */ /* 0x002fe20008000f00 */
[----:B------:R-:W-:Y:S01]  /*6870*/  IMAD.U32 R6, RZ, RZ, UR6 ;  /* 0x00000006ff067e24 */ /* 0x000fe2000f8e00ff */
[----:B---3--:R-:W-:Y:S01]  /*6880*/  MOV R11, UR5 ;  /* 0x00000005000b7c02 */ /* 0x008fe20008000f00 */
[----:B------:R-:W-:Y:S02]  /*6890*/  IMAD.U32 R10, RZ, RZ, UR4 ;  /* 0x00000004ff0a7e24 */ /* 0x000fe4000f8e00ff */
[----:B------:R-:W-:Y:S07]  /*68a0*/  LEPC R20, `(.L_x_95) ;  /* 0x000000001014794e */ /* 0x000fee0000000000 */
[----:B--2-4-:R-:W-:Y:S05]  /*68b0*/  CALL.ABS.NOINC R2 ;  /* 0x0000000002007343 */ /* 0x014fea0003c00000 */
.L_x_95:
[----:B------:R-:W-:Y:S05]  /*68c0*/  BSYNC.RECONVERGENT B6 ;  /* 0x0000000000067941 */ /* 0x000fea0003800200 */
.L_x_94:
[-C--:B--2---:R-:W-:Y:S01]  /*68d0*/  F2FP.F16.E4M3.UNPACK_B R74, R136.reuse ;  /* 0x00000088ff4a723e */ /* 0x084fe200020006ff */
[----:B------:R-:W-:Y:S05]  /*68e0*/  WARPSYNC.ALL ;  /* 0x0000000000007948 */ /* 0x000fea0003800000 */
[----:B------:R-:W-:Y:S01]  /*68f0*/  R2UR UR4, R71 ;  /* 0x00000000470472ca */ /* 0x000fe200000e0000 */
[--C-:B------:R-:W-:Y:S01]  /*6900*/  HADD2.F32 R72, -RZ, R74.reuse.H0_H0 ;  /* 0x2000004aff487230 */ /* 0x100fe20000004100 */
[----:B------:R-:W-:Y:S01]  /*6910*/  F2FP.F16.E4M3.UNPACK_B R76, R136.H1 ;  /* 0x00000088ff4c723e */ /* 0x000fe200030006ff */
[----:B------:R-:W-:Y:S01]  /*6920*/  HADD2.F32 R75, -RZ, R74.H1_H1 ;  /* 0x3000004aff4b7230 */ /* 0x000fe20000004100 */
[-C--:B------:R-:W-:Y:S01]  /*6930*/  F2FP.F16.E4M3.UNPACK_B R78, R137.reuse ;  /* 0x00000089ff4e723e */ /* 0x080fe200020006ff */
[----:B------:R-:W-:Y:S01]  /*6940*/  BSSY.RECONVERGENT B0, `(.L_x_96) ;  /* 0x0000120000007945 */ /* 0x000fe20003800200 */
[----:B------:R-:W-:Y:S01]  /*6950*/  F2FP.F16.E4M3.UNPACK_B R80, R137.H1 ;  /* 0x00000089ff50723e */ /* 0x000fe200030006ff */
[--C-:B------:R-:W-:Y:S01]  /*6960*/  HADD2.F32 R74, -RZ, R76.reuse.H0_H0 ;  /* 0x2000004cff4a7230 */ /* 0x100fe20000004100 */
[-C--:B------:R-:W-:Y:S01]  /*6970*/  F2FP.F16.E4M3.UNPACK_B R82, R138.reuse ;  /* 0x0000008aff52723e */ /* 0x080fe200020006ff */
[----:B------:R-:W-:Y:S01]  /*6980*/  HADD2.F32 R76, -RZ, R76.H1_H1 ;  /* 0x3000004cff4c7230 */ /* 0x000fe20000004100 */
[----:B------:R-:W-:Y:S01]  /*6990*/  F2FP.F16.E4M3.UNPACK_B R84, R138.H1 ;  /* 0x0000008aff54723e */ /* 0x000fe200030006ff */
[--C-:B------:R-:W-:Y:S01]  /*69a0*/  HADD2.F32 R77, -RZ, R78.reuse.H0_H0 ;  /* 0x2000004eff4d7230 */ /* 0x100fe20000004100 */
[-C--:B------:R-:W-:Y:S01]  /*69b0*/  F2FP.F16.E4M3.UNPACK_B R86, R139.reuse ;  /* 0x0000008bff56723e */ /* 0x080fe200020006ff */
[----:B-1----:R-:W1:Y:S01]  /*69c0*/  LDTM.x64 R4, tmem[UR4] ;  /* 0x00000004000479ee */ /* 0x002e620008340000 */
[----:B------:R-:W-:Y:S01]  /*69d0*/  F2FP.F16.E4M3.UNPACK_B R88, R139.H1 ;  /* 0x0000008bff58723e */ /* 0x000fe200030006ff */
[----:B------:R-:W-:Y:S01]  /*69e0*/  HADD2.F32 R78, -RZ, R78.H1_H1 ;  /* 0x3000004eff4e7230 */ /* 0x000fe20000004100 */
[-C--:B----4-:R-:W-:Y:S01]  /*69f0*/  F2FP.F16.E4M3.UNPACK_B R90, R140.reuse ;  /* 0x0000008cff5a723e */ /* 0x090fe200020006ff */
[----:B------:R-:W-:Y:S01]  /*6a00*/  HADD2.F32 R79, -RZ, R80.H0_H0 ;  /* 0x20000050ff4f7230 */ /* 0x000fe20000004100 */
[----:B------:R-:W-:Y:S01]  /*6a10*/  F2FP.F16.E4M3.UNPACK_B R92, R140.H1 ;  /* 0x0000008cff5c723e */ /* 0x000fe200030006ff */
[--C-:B------:R-:W-:Y:S01]  /*6a20*/  HADD2.F32 R81, -RZ, R82.reuse.H0_H0 ;  /* 0x20000052ff517230 */ /* 0x100fe20000004100 */
[----:B------:R-:W-:Y:S01]  /*6a30*/  ISETP.NE.AND P6, PT, R156, RZ, PT ;  /* 0x000000ff9c00720c */ /* 0x000fe20003fc5270 */
[----:B------:R-:W-:Y:S01]  /*6a40*/  HADD2.F32 R82, -RZ, R82.H1_H1 ;  /* 0x30000052ff527230 */ /* 0x000fe20000004100 */
[----:B------:R-:W-:Y:S01]  /*6a50*/  SHF.L.U32 R204, R181, 0x4, RZ ;  /* 0x00000004b5cc7819 */ /* 0x000fe200000006ff */
[--C-:B------:R-:W-:Y:S01]  /*6a60*/  HADD2.F32 R85, -RZ, R86.reuse.H0_H0 ;  /* 0x20000056ff557230 */ /* 0x100fe20000004100 */
[----:B------:R-:W-:Y:S01]  /*6a70*/  SHF.L.U32 R206, R180, 0x4, RZ ;  /* 0x00000004b4ce7819 */ /* 0x000fe200000006ff */
[----:B------:R-:W-:Y:S01]  /*6a80*/  HADD2.F32 R86, -RZ, R86.H1_H1 ;  /* 0x30000056ff567230 */ /* 0x000fe20000004100 */
[----:B------:R-:W-:Y:S01]  /*6a90*/  SHF.L.U32 R205, R182, 0x4, RZ ;  /* 0x00000004b6cd7819 */ /* 0x000fe200000006ff */
[--C-:B------:R-:W-:Y:S01]  /*6aa0*/  HADD2.F32 R89, -RZ, R90.reuse.H0_H0 ;  /* 0x2000005aff597230 */ /* 0x100fe20000004100 */
[----:B------:R-:W-:Y:S01]  /*6ab0*/  F2FP.F16.E4M3.UNPACK_B R94, R141 ;  /* 0x0000008dff5e723e */ /* 0x000fe200020006ff */
[----:B------:R-:W-:Y:S01]  /*6ac0*/  HADD2.F32 R90, -RZ, R90.H1_H1 ;  /* 0x3000005aff5a7230 */ /* 0x000fe20000004100 */
[----:B------:R-:W-:Y:S01]  /*6ad0*/  F2FP.F16.E4M3.UNPACK_B R98, R142 ;  /* 0x0000008eff62723e */ /* 0x000fe200020006ff */
[----:B------:R-:W-:Y:S01]  /*6ae0*/  HADD2.F32 R80, -RZ, R80.H1_H1 ;  /* 0x30000050ff507230 */ /* 0x000fe20000004100 */
[----:B------:R-:W-:Y:S01]  /*6af0*/  F2FP.F16.E4M3.UNPACK_B R102, R143 ;  /* 0x0000008fff66723e */ /* 0x000fe200020006ff */
[--C-:B------:R-:W-:Y:S01]  /*6b00*/  HADD2.F32 R93, -RZ, R94.reuse.H0_H0 ;  /* 0x2000005eff5d7230 */ /* 0x100fe20000004100 */
[----:B---3--:R-:W-:Y:S01]  /*6b10*/  F2FP.F16.E4M3.UNPACK_B R106, R144 ;  /* 0x00000090ff6a723e */ /* 0x008fe200020006ff */
[----:B------:R-:W-:Y:S01]  /*6b20*/  HADD2.F32 R94, -RZ, R94.H1_H1 ;  /* 0x3000005eff5e7230 */ /* 0x000fe20000004100 */
[----:B------:R-:W-:Y:S01]  /*6b30*/  F2FP.F16.E4M3.UNPACK_B R110, R145 ;  /* 0x00000091ff6e723e */ /* 0x000fe200020006ff */
[C---:B-1----:R-:W-:Y:S01]  /*6b40*/  FMUL R0, R70.reuse, R4 ;  /* 0x0000000446007220 */ /* 0x042fe20000400000 */
[C---:B------:R-:W-:Y:S01]  /*6b50*/  FMUL R2, R70.reuse, R5 ;  /* 0x0000000546027220 */ /* 0x040fe20000400000 */
[C---:B------:R-:W-:Y:S01]  /*6b60*/  FMUL R4, R70.reuse, R8 ;  /* 0x0000000846047220 */ /* 0x040fe20000400000 */
[C---:B------:R-:W-:Y:S01]  /*6b70*/  FMUL R5, R70.reuse, R9 ;  /* 0x0000000946057220 */ /* 0x040fe20000400000 */
[C---:B------:R-:W-:Y:S01]  /*6b80*/  FFMA R0, R73.reuse, R72, R0 ;  /* 0x0000004849007223 */ /* 0x040fe20000000000 */
[C---:B------:R-:W-:Y:S01]  /*6b90*/  FFMA R2, R73.reuse, R75, R2 ;  /* 0x0000004b49027223 */ /* 0x040fe20000000002 */
[C---:B------:R-:W-:Y:S01]  /*6ba0*/  FMUL R8, R70.reuse, R12 ;  /* 0x0000000c46087220 */ /* 0x040fe20000400000 */
[C---:B------:R-:W-:Y:S01]  /*6bb0*/  FMUL R9, R70.reuse, R13 ;  /* 0x0000000d46097220 */ /* 0x040fe20000400000 */
[C---:B------:R-:W-:Y:S01]  /*6bc0*/  FMUL R12, R70.reuse, R16 ;  /* 0x00000010460c7220 */ /* 0x040fe20000400000 */
[C---:B------:R-:W-:Y:S01]  /*6bd0*/  FMUL R13, R70.reuse, R17 ;  /* 0x00000011460d7220 */ /* 0x040fe20000400000 */
[C---:B------:R-:W-:Y:S01]  /*6be0*/  FMUL R16, R70.reuse, R20 ;  /* 0x0000001446107220 */ /* 0x040fe20000400000 */
[C---:B------:R-:W-:Y:S01]  /*6bf0*/  FMUL R17, R70.reuse, R21 ;  /* 0x0000001546117220 */ /* 0x040fe20000400000 */
[C---:B------:R-:W-:Y:S01]  /*6c00*/  FMUL R20, R70.reuse, R24 ;  /* 0x0000001846147220 */ /* 0x040fe20000400000 */
[C---:B------:R-:W-:Y:S01]  /*6c10*/  FMUL R21, R70.reuse, R25 ;  /* 0x0000001946157220 */ /* 0x040fe20000400000 */
[--C-:B------:R-:W-:Y:S02]  /*6c20*/  HADD2.F32 R97, -RZ, R98.reuse.H0_H0 ;  /* 0x20000062ff617230 */ /* 0x100fe40000004100 */
[C---:B------:R-:W-:Y:S01]  /*6c30*/  FMUL R24, R70.reuse, R28 ;  /* 0x0000001c46187220 */ /* 0x040fe20000400000 */
[----:B------:R-:W-:Y:S02]  /*6c40*/  HADD2.F32 R98, -RZ, R98.H1_H1 ;  /* 0x30000062ff627230 */ /* 0x000fe40000004100 */
[C---:B------:R-:W-:Y:S01]  /*6c50*/  FMUL R25, R70.reuse, R29 ;  /* 0x0000001d46197220 */ /* 0x040fe20000400000 */
[--C-:B------:R-:W-:Y:S02]  /*6c60*/  HADD2.F32 R101, -RZ, R102.reuse.H0_H0 ;  /* 0x20000066ff657230 */ /* 0x100fe40000004100 */
[C---:B------:R-:W-:Y:S01]  /*6c70*/  FMUL R28, R70.reuse, R32 ;  /* 0x00000020461c7220 */ /* 0x040fe20000400000 */
[----:B------:R-:W-:Y:S02]  /*6c80*/  HADD2.F32 R102, -RZ, R102.H1_H1 ;  /* 0x30000066ff667230 */ /* 0x000fe40000004100 */
[C---:B------:R-:W-:Y:S01]  /*6c90*/  FMUL R29, R70.reuse, R33 ;  /* 0x00000021461d7220 */ /* 0x040fe20000400000 */
[--C-:B------:R-:W-:Y:S02]  /*6ca0*/  HADD2.F32 R105, -RZ, R106.reuse.H0_H0 ;  /* 0x2000006aff697230 */ /* 0x100fe40000004100 */
[C---:B------:R-:W-:Y:S01]  /*6cb0*/  FMUL R32, R70.reuse, R36 ;  /* 0x0000002446207220 */ /* 0x040fe20000400000 */
[----:B------:R-:W-:Y:S01]  /*6cc0*/  F2FP.F16.E4M3.UNPACK_B R96, R141.H1 ;  /* 0x0000008dff60723e */ /* 0x000fe200030006ff */
[----:B------:R-:W-:Y:S02]  /*6cd0*/  HADD2.F32 R106, -RZ, R106.H1_H1 ;  /* 0x3000006aff6a7230 */ /* 0x000fe40000004100 */
[C---:B------:R-:W-:Y:S01]  /*6ce0*/  FMUL R33, R70.reuse, R37 ;  /* 0x0000002546217220 */ /* 0x040fe20000400000 */
[--C-:B------:R-:W-:Y:S02]  /*6cf0*/  HADD2.F32 R109, -RZ, R110.reuse.H0_H0 ;  /* 0x2000006eff6d7230 */ /* 0x100fe40000004100 */
[C---:B------:R-:W-:Y:S01]  /*6d00*/  FMUL R36, R70.reuse, R40 ;  /* 0x0000002846247220 */ /* 0x040fe20000400000 */
[----:B------:R-:W-:Y:S01]  /*6d10*/  F2FP.F16.E4M3.UNPACK_B R100, R142.H1 ;  /* 0x0000008eff64723e */ /* 0x000fe200030006ff */
[----:B------:R-:W-:Y:S02]  /*6d20*/  HADD2.F32 R110, -RZ, R110.H1_H1 ;  /* 0x3000006eff6e7230 */ /* 0x000fe40000004100 */
[C---:B------:R-:W-:Y:S01]  /*6d30*/  FMUL R37, R70.reuse, R41 ;  /* 0x0000002946257220 */ /* 0x040fe20000400000 */
[C---:B------:R-:W-:Y:S01]  /*6d40*/  FMUL R40, R70.reuse, R44 ;  /* 0x0000002c46287220 */ /* 0x040fe20000400000 */
[----:B------:R-:W-:Y:S01]  /*6d50*/  F2FP.F16.E4M3.UNPACK_B R104, R143.H1 ;  /* 0x0000008fff68723e */ /* 0x000fe200030006ff */
        /* <DEDUP_REMOVED lines=8> */
[----:B------:R-:W-:Y:S01]  /*6de0*/  F2FP.F16.E4M3.UNPACK_B R114, R146 ;  /* 0x00000092ff72723e */ /* 0x000fe200020006ff */
[C---:B------:R-:W-:Y:S01]  /*6df0*/  FMUL R53, R70.reuse, R57 ;  /* 0x0000003946357220 */ /* 0x040fe20000400000 */
[C---:B------:R-:W-:Y:S01]  /*6e00*/  FMUL R56, R70.reuse, R60 ;  /* 0x0000003c46387220 */ /* 0x040fe20000400000 */
[----:B------:R-:W-:Y:S01]  /*6e10*/  F2FP.F16.E4M3.UNPACK_B R116, R146.H1 ;  /* 0x00000092ff74723e */ /* 0x000fe200030006ff */
[C---:B------:R-:W-:Y:S01]  /*6e20*/  FMUL R57, R70.reuse, R61 ;  /* 0x0000003d46397220 */ /* 0x040fe20000400000 */
[--C-:B------:R-:W-:Y:S02]  /*6e30*/  HADD2.F32 R113, -RZ, R114.reuse.H0_H0 ;  /* 0x20000072ff717230 */ /* 0x100fe40000004100 */
[C---:B------:R-:W-:Y:S01]  /*6e40*/  FMUL R60, R70.reuse, R64 ;  /* 0x00000040463c7220 */ /* 0x040fe20000400000 */
[----:B------:R-:W-:Y:S01]  /*6e50*/  F2FP.F16.E4M3.UNPACK_B R118, R147 ;  /* 0x00000093ff76723e */ /* 0x000fe200020006ff */
[----:B------:R-:W-:Y:S02]  /*6e60*/  HADD2.F32 R114, -RZ, R114.H1_H1 ;  /* 0x30000072ff727230 */ /* 0x000fe40000004100 */
[C---:B------:R-:W-:Y:S01]  /*6e70*/  FMUL R61, R70.reuse, R65 ;  /* 0x00000041463d7220 */ /* 0x040fe20000400000 */
[C---:B------:R-:W-:Y:S01]  /*6e80*/  FMUL R3, R70.reuse, R6 ;  /* 0x0000000646037220 */ /* 0x040fe20000400000 */
[----:B------:R-:W-:Y:S01]  /*6e90*/  F2FP.F16.E4M3.UNPACK_B R120, R147.H1 ;  /* 0x00000093ff78723e */ /* 0x000fe200030006ff */
[--C-:B------:R-:W-:Y:S02]  /*6ea0*/  HADD2.F32 R117, -RZ, R118.reuse.H0_H0 ;  /* 0x20000076ff757230 */ /* 0x100fe40000004100 */
[C---:B------:R-:W-:Y:S01]  /*6eb0*/  FMUL R7, R70.reuse, R7 ;  /* 0x0000000746077220 */ /* 0x040fe20000400000 */
[C---:B------:R-:W-:Y:S01]  /*6ec0*/  FFMA R3, R73.reuse, R74, R3 ;  /* 0x0000004a49037223 */ /* 0x040fe20000000003 */
[----:B------:R-:W-:Y:S01]  /*6ed0*/  F2FP.F16.E4M3.UNPACK_B R122, R148 ;  /* 0x00000094ff7a723e */ /* 0x000fe200020006ff */
[----:B------:R-:W-:Y:S02]  /*6ee0*/  HADD2.F32 R118, -RZ, R118.H1_H1 ;  /* 0x30000076ff767230 */ /* 0x000fe40000004100 */
[C---:B------:R-:W-:Y:S01]  /*6ef0*/  FFMA R7, R73.reuse, R76, R7 ;  /* 0x0000004c49077223 */ /* 0x040fe20000000007 */
[C---:B------:R-:W-:Y:S01]  /*6f00*/  FFMA R4, R73.reuse, R77, R4 ;  /* 0x0000004d49047223 */ /* 0x040fe20000000004 */
[----:B------:R-:W-:Y:S01]  /*6f10*/  F2FP.F16.E4M3.UNPACK_B R124, R148.H1 ;  /* 0x00000094ff7c723e */ /* 0x000fe200030006ff */
[----:B------:R-:W-:Y:S01]  /*6f20*/  FFMA R5, R73, R78, R5 ;  /* 0x0000004e49057223 */ /* 0x000fe20000000005 */
[--C-:B------:R-:W-:Y:S01]  /*6f30*/  HADD2.F32 R121, -RZ, R122.reuse.H0_H0 ;  /* 0x2000007aff797230 */ /* 0x100fe20000004100 */
[----:B------:R-:W-:Y:S01]  /*6f40*/  F2FP.SATFINITE.E4M3.F32.PACK_AB_MERGE_C R159, R7, R3, RZ ;  /* 0x00000003079f723e */ /* 0x000fe200048070ff */
[----:B------:R-:W-:Y:S02]  /*6f50*/  HADD2.F32 R122, -RZ, R122.H1_H1 ;  /* 0x3000007aff7a7230 */ /* 0x000fe40000004100 */
[C---:B------:R-:W-:Y:S01]  /*6f60*/  FMUL R6, R70.reuse, R10 ;  /* 0x0000000a46067220 */ /* 0x040fe20000400000 */
[----:B------:R-:W-:Y:S01]  /*6f70*/  FMUL R11, R70, R11 ;  /* 0x0000000b460b7220 */ /* 0x000fe20000400000 */
[--C-:B------:R-:W-:Y:S01]  /*6f80*/  HADD2.F32 R83, -RZ, R84.reuse.H0_H0 ;  /* 0x20000054ff537230 */ /* 0x100fe20000004100 */
[----:B------:R-:W-:Y:S01]  /*6f90*/  F2FP.SATFINITE.E4M3.F32.PACK_AB_MERGE_C R156, R2, R0, R159 ;  /* 0x00000000029c723e */ /* 0x000fe2000480709f */
[C---:B------:R-:W-:Y:S01]  /*6fa0*/  FFMA R6, R73.reuse, R79, R6 ;  /* 0x0000004f49067223 */ /* 0x040fe20000000006 */
[C---:B------:R-:W-:Y:S01]  /*6fb0*/  FFMA R11, R73.reuse, R80, R11 ;  /* 0x00000050490b7223 */ /* 0x040fe2000000000b */
[C---:B------:R-:W-:Y:S01]  /*6fc0*/  FFMA R8, R73.reuse, R81, R8 ;  /* 0x0000005149087223 */ /* 0x040fe20000000008 */
[----:B------:R-:W-:Y:S01]  /*6fd0*/  F2FP.F16.E4M3.UNPACK_B R126, R149 ;  /* 0x00000095ff7e723e */ /* 0x000fe200020006ff */
[----:B------:R-:W-:Y:S01]  /*6fe0*/  FFMA R9, R73, R82, R9 ;  /* 0x0000005249097223 */ /* 0x000fe20000000009 */
[----:B------:R-:W-:Y:S01]  /*6ff0*/  HADD2.F32 R84, -RZ, R84.H1_H1 ;  /* 0x30000054ff547230 */ /* 0x000fe20000004100 */
[----:B------:R-:W-:Y:S01]  /*7000*/  F2FP.SATFINITE.E4M3.F32.PACK_AB_MERGE_C R157, R11, R6, RZ ;  /* 0x000000060b9d723e */ /* 0x000fe200048070ff */
[C---:B------:R-:W-:Y:S01]  /*7010*/  FMUL R10, R70.reuse, R14 ;  /* 0x0000000e460a7220 */ /* 0x040fe20000400000 */
[----:B------:R-:W-:Y:S02]  /*7020*/  HADD2.F32 R125, -RZ, R126.H0_H0 ;  /* 0x2000007eff7d7230 */ /* 0x000fe40000004100 */
[C---:B------:R-:W-:Y:S01]  /*7030*/  FMUL R15, R70.reuse, R15 ;  /* 0x0000000f460f7220 */ /* 0x040fe20000400000 */
[----:B------:R-:W-:Y:S01]  /*7040*/  HADD2.F32 R87, -RZ, R88.H0_H0 ;  /* 0x20000058ff577230 */ /* 0x000fe20000004100 */
[----:B------:R-:W-:Y:S01]  /*7050*/  F2FP.SATFINITE.E4M3.F32.PACK_AB_MERGE_C R157, R5, R4, R157 ;  /* 0x00000004059d723e */ /* 0x000fe2000480709d */
[C---:B------:R-:W-:Y:S01]  /*7060*/  FFMA R10, R73.reuse, R83, R10 ;  /* 0x00000053490a7223 */ /* 0x040fe2000000000a */
[C---:B------:R-:W-:Y:S01]  /*7070*/  FFMA R15, R73.reuse, R84, R15 ;  /* 0x00000054490f7223 */ /* 0x040fe2000000000f */
[C---:B------:R-:W-:Y:S01]  /*7080*/  FFMA R12, R73.reuse, R85, R12 ;  /* 0x00000055490c7223 */ /* 0x040fe2000000000c */
[----:B------:R-:W-:Y:S01]  /*7090*/  F2FP.F16.E4M3.UNPACK_B R128, R149.H1 ;  /* 0x00000095ff80723e */ /* 0x000fe200030006ff */
[----:B------:R-:W-:Y:S01]  /*70a0*/  FFMA R13, R73, R86, R13 ;  /* 0x00000056490d7223 */ /* 0x000fe2000000000d */
[----:B------:R-:W-:Y:S01]  /*70b0*/  HADD2.F32 R126, -RZ, R126.H1_H1 ;  /* 0x3000007eff7e7230 */ /* 0x000fe20000004100 */
[----:B------:R-:W-:Y:S01]  /*70c0*/  F2FP.SATFINITE.E4M3.F32.PACK_AB_MERGE_C R158, R15, R10, RZ ;  /* 0x0000000a0f9e723e */ /* 0x000fe200048070ff */
[----:B------:R-:W-:Y:S02]  /*70d0*/  HADD2.F32 R88, -RZ, R88.H1_H1 ;  /* 0x30000058ff587230 */ /* 0x000fe40000004100 */
[C---:B------:R-:W-:Y:S01]  /*70e0*/  FMUL R14, R70.reuse, R18 ;  /* 0x00000012460e7220 */ /* 0x040fe20000400000 */
[C---:B------:R-:W-:Y:S01]  /*70f0*/  FMUL R19, R70.reuse, R19 ;  /* 0x0000001346137220 */ /* 0x040fe20000400000 */
[----:B------:R-:W-:Y:S01]  /*7100*/  F2FP.SATFINITE.E4M3.F32.PACK_AB_MERGE_C R158, R9, R8, R158 ;  /* 0x00000008099e723e */ /* 0x000fe2000480709e */
[--C-:B------:R-:W-:Y:S02]  /*7110*/  HADD2.F32 R91, -RZ, R92.reuse.H0_H0 ;  /* 0x2000005cff5b7230 */ /* 0x100fe40000004100 */
        /* <DEDUP_REMOVED lines=10> */
[----:B------:R-:W-:Y:S01]  /*71c0*/  F2FP.SATFINITE.E4M3.F32.PACK_AB_MERGE_C R159, R13, R12, R159 ;  /* 0x0000000c0d9f723e */ /* 0x000fe2000480709f */
[----:B------:R-:W-:Y:S02]  /*71d0*/  HADD2.F32 R95, -RZ, R96.H0_H0 ;  /* 0x20000060ff5f7230 */ /* 0x000fe40000004100 */
[C---:B------:R-:W-:Y:S01]  /*71e0*/  FFMA R18, R73.reuse, R91, R18 ;  /* 0x0000005b49127223 */ /* 0x040fe20000000012 */
[C---:B------:R-:W-:Y:S01]  /*71f0*/  FFMA R23, R73.reuse, R92, R23 ;  /* 0x0000005c49177223 */ /* 0x040fe20000000017 */
[C---:B------:R-:W-:Y:S01]  /*7200*/  FFMA R20, R73.reuse, R93, R20 ;  /* 0x0000005d49147223 */ /* 0x040fe20000000014 */
[----:B------:R-:W-:Y:S01]  /*7210*/  F2FP.F16.E4M3.UNPACK_B R132, R150.H1 ;  /* 0x00000096ff84723e */ /* 0x000fe200030006ff */
[----:B------:R1:W-:Y:S01]  /*7220*/  STS.128 [R165+UR49+0x4200], R156 ;  /* 0x0042009ca5007988 */ /* 0x0003e20008000c31 */
[----:B------:R-:W-:Y:S01]  /*7230*/  FFMA R21, R73, R94, R21 ;  /* 0x0000005e49157223 */ /* 0x000fe20000000015 */
[----:B------:R-:W-:Y:S01]  /*7240*/  F2FP.SATFINITE.E4M3.F32.PACK_AB_MERGE_C R190, R23, R18, RZ ;  /* 0x0000001217be723e */ /* 0x000fe200048070ff */
[----:B------:R-:W-:Y:S02]  /*7250*/  HADD2.F32 R130, -RZ, R130.H1_H1 ;  /* 0x30000082ff827230 */ /* 0x000fe40000004100 */
[C---:B------:R-:W-:Y:S01]  /*7260*/  FMUL R22, R70.reuse, R26 ;  /* 0x0000001a46167220 */ /* 0x040fe20000400000 */
[----:B------:R-:W-:Y:S02]  /*7270*/  HADD2.F32 R96, -RZ, R96.H1_H1 ;  /* 0x30000060ff607230 */ /* 0x000fe40000004100 */
[C---:B------:R-:W-:Y:S01]  /*7280*/  FMUL R27, R70.reuse, R27 ;  /* 0x0000001b461b7220 */ /* 0x040fe20000400000 */
[----:B------:R-:W-:Y:S02]  /*7290*/  HADD2.F32 R99, -RZ, R100.H0_H0 ;  /* 0x20000064ff637230 */ /* 0x000fe40000004100 */
[C---:B------:R-:W-:Y:S01]  /*72a0*/  FFMA R22, R73.reuse, R95, R22 ;  /* 0x0000005f49167223 */ /* 0x040fe20000000016 */
[----:B------:R-:W-:Y:S01]  /*72b0*/  F2FP.F16.E4M3.UNPACK_B R134, R151 ;  /* 0x00000097ff86723e */ /* 0x000fe200020006ff */
        /* <DEDUP_REMOVED lines=8> */
[----:B------:R-:W-:Y:S02]  /*7340*/  HADD2.F32 R100, -RZ, R100.H1_H1 ;  /* 0x30000064ff647230 */ /* 0x000fe40000004100 */
[----:B------:R-:W-:Y:S01]  /*7350*/  FMUL R31, R70, R31 ;  /* 0x0000001f461f7220 */ /* 0x000fe20000400000 */
[--C-:B------:R-:W-:Y:S02]  /*7360*/  HADD2.F32 R103, -RZ, R104.reuse.H0_H0 ;  /* 0x20000068ff677230 */ /* 0x100fe40000004100 */
[C---:B------:R-:W-:Y:S01]  /*7370*/  FFMA R26, R73.reuse, R99, R26 ;  /* 0x00000063491a7223 */ /* 0x040fe2000000001a */
[----:B------:R-:W-:Y:S01]  /*7380*/  ISETP.NE.AND P0, PT, R168, RZ, PT ;  /* 0x000000ffa800720c */ /* 0x000fe20003f05270 */
[C---:B------:R-:W-:Y:S01]  /*7390*/  FFMA R31, R73.reuse, R100, R31 ;  /* 0x00000064491f7223 */ /* 0x040fe2000000001f */
[C---:B------:R-:W-:Y:S01]  /*73a0*/  FFMA R28, R73.reuse, R101, R28 ;  /* 0x00000065491c7223 */ /* 0x040fe2000000001c */
[----:B------:R-:W-:Y:S01]  /*73b0*/  LEA R207, R162, UR49, 0x3 ;  /* 0x00000031a2cf7c11 */ /* 0x000fe2000f8e18ff */
[----:B------:R-:W-:Y:S01]  /*73c0*/  FFMA R29, R73, R102, R29 ;  /* 0x00000066491d7223 */ /* 0x000fe2000000001d */
[----:B------:R-:W-:Y:S01]  /*73d0*/  HADD2.F32 R104, -RZ, R104.H1_H1 ;  /* 0x30000068ff687230 */ /* 0x000fe20000004100 */
[----:B------:R-:W-:Y:S01]  /*73e0*/  F2FP.SATFINITE.E4M3.F32.PACK_AB_MERGE_C R192, R31, R26, RZ ;  /* 0x0000001a1fc0723e */ /* 0x000fe200048070ff */
[C---:B------:R-:W-:Y:S01]  /*73f0*/  FMUL R30, R70.reuse, R34 ;  /* 0x00000022461e7220 */ /* 0x040fe20000400000 */
[C---:B------:R-:W-:Y:S01]  /*7400*/  FMUL R35, R70.reuse, R35 ;  /* 0x0000002346237220 */ /* 0x040fe20000400000 */
[--C-:B------:R-:W-:Y:S01]  /*7410*/  HADD2.F32 R107, -RZ, R108.reuse.H0_H0 ;  /* 0x2000006cff6b7230 */ /* 0x100fe20000004100 */
[----:B-1----:R-:W-:Y:S01]  /*7420*/  F2FP.SATFINITE.E4M3.F32.PACK_AB_MERGE_C R156, R17, R16, R190 ;  /* 0x00000010119c723e */ /* 0x002fe200048070be */
[----:B------:R-:W-:Y:S01]  /*7430*/  FFMA R30, R73, R103, R30 ;  /* 0x00000067491e7223 */ /* 0x000fe2000000001e */
[----:B------:R-:W-:Y:S01]  /*7440*/  F2FP.SATFINITE.E4M3.F32.PACK_AB_MERGE_C R157, R21, R20, R191 ;  /* 0x00000014159d723e */ /* 0x000fe200048070bf */
[----:B------:R-:W-:Y:S01]  /*7450*/  FFMA R35, R73, R104, R35 ;  /* 0x0000006849237223 */ /* 0x000fe20000000023 */
[----:B------:R-:W-:Y:S01]  /*7460*/  F2FP.SATFINITE.E4M3.F32.PACK_AB_MERGE_C R158, R25, R24, R192 ;  /* 0x00000018199e723e */ /* 0x000fe200048070c0 */
[----:B------:R-:W-:Y:S01]  /*7470*/  FFMA R32, R73, R105, R32 ;  /* 0x0000006949207223 */ /* 0x000fe20000000020 */
[----:B------:R-:W-:Y:S01]  /*7480*/  IADD3 R190, PT, PT, R183, R204, RZ ;  /* 0x000000ccb7be7210 */ /* 0x000fe20007ffe0ff */
[----:B------:R-:W-:Y:S01]  /*7490*/  FFMA R33, R73, R106, R33 ;  /* 0x0000006a49217223 */ /* 0x000fe20000000021 */
[----:B------:R-:W-:Y:S01]  /*74a0*/  IADD3 R191, PT, PT, R183, R206, RZ ;  /* 0x000000ceb7bf7210 */ /* 0x000fe20007ffe0ff */
[----:B------:R-:W-:Y:S01]  /*74b0*/  HADD2.F32 R108, -RZ, R108.H1_H1 ;  /* 0x3000006cff6c7230 */ /* 0x000fe20000004100 */
[----:B------:R-:W-:Y:S01]  /*74c0*/  IADD3 R196, PT, PT, R205, R190, RZ ;  /* 0x000000becdc47210 */ /* 0x000fe20007ffe0ff */
[C---:B------:R-:W-:Y:S01]  /*74d0*/  FMUL R34, R70.reuse, R38 ;  /* 0x0000002646227220 */ /* 0x040fe20000400000 */
[----:B------:R-:W-:Y:S01]  /*74e0*/  F2FP.SATFINITE.E4M3.F32.PACK_AB_MERGE_C R159, R35, R30, RZ ;  /* 0x0000001e239f723e */ /* 0x000fe200048070ff */
[C---:B------:R-:W-:Y:S01]  /*74f0*/  FMUL R39, R70.reuse, R39 ;  /* 0x0000002746277220 */ /* 0x040fe20000400000 */
[--C-:B------:R-:W-:Y:S02]  /*7500*/  HADD2.F32 R111, -RZ, R112.reuse.H0_H0 ;  /* 0x20000070ff6f7230 */ /* 0x100fe40000004100 */
[----:B------:R-:W-:Y:S01]  /*7510*/  FFMA R34, R73, R107, R34 ;  /* 0x0000006b49227223 */ /* 0x000fe20000000022 */
[----:B------:R-:W-:Y:S01]  /*7520*/  F2FP.SATFINITE.E4M3.F32.PACK_AB_MERGE_C R159, R29, R28, R159 ;  /* 0x0000001c1d9f723e */ /* 0x000fe2000480709f */
[C---:B------:R-:W-:Y:S01]  /*7530*/  FFMA R39, R73.reuse, R108, R39 ;  /* 0x0000006c49277223 */ /* 0x040fe20000000027 */
[C---:B------:R-:W-:Y:S01]  /*7540*/  FFMA R36, R73.reuse, R109, R36 ;  /* 0x0000006d49247223 */ /* 0x040fe20000000024 */
[----:B------:R-:W-:Y:S01]  /*7550*/  FFMA R37, R73, R110, R37 ;  /* 0x0000006e49257223 */ /* 0x000fe20000000025 */
[----:B------:R-:W-:Y:S01]  /*7560*/  HADD2.F32 R112, -RZ, R112.H1_H1 ;  /* 0x30000070ff707230 */ /* 0x000fe20000004100 */
[----:B------:R1:W-:Y:S01]  /*7570*/  STS.128 [R190+0x4010], R156 ;  /* 0x0040109cbe007388 */ /* 0x0003e20000000c00 */
[----:B------:R-:W-:Y:S01]  /*7580*/  F2FP.SATFINITE.E4M3.F32.PACK_AB_MERGE_C R192, R39, R34, RZ ;  /* 0x0000002227c0723e */ /* 0x000fe200048070ff */
[C---:B------:R-:W-:Y:S01]  /*7590*/  FMUL R38, R70.reuse, R42 ;  /* 0x0000002a46267220 */ /* 0x040fe20000400000 */
[C---:B------:R-:W-:Y:S01]  /*75a0*/  FMUL R43, R70.reuse, R43 ;  /* 0x0000002b462b7220 */ /* 0x040fe20000400000 */
[--C-:B------:R-:W-:Y:S01]  /*75b0*/  HADD2.F32 R115, -RZ, R116.reuse.H0_H0 ;  /* 0x20000074ff737230 */ /* 0x100fe20000004100 */
[----:B------:R-:W-:Y:S01]  /*75c0*/  F2FP.SATFINITE.E4M3.F32.PACK_AB_MERGE_C R192, R33, R32, R192 ;  /* 0x0000002021c0723e */ /* 0x000fe200048070c0 */
[C---:B------:R-:W-:Y:S01]  /*75d0*/  FFMA R38, R73.reuse, R111, R38 ;  /* 0x0000006f49267223 */ /* 0x040fe20000000026 */
[C---:B------:R-:W-:Y:S01]  /*75e0*/  FFMA R43, R73.reuse, R112, R43 ;  /* 0x00000070492b7223 */ /* 0x040fe2000000002b */
[C---:B------:R-:W-:Y:S01]  /*75f0*/  FFMA R40, R73.reuse, R113, R40 ;  /* 0x0000007149287223 */ /* 0x040fe20000000028 */
[----:B------:R-:W-:Y:S01]  /*7600*/  FFMA R41, R73, R114, R41 ;  /* 0x0000007249297223 */ /* 0x000fe20000000029 */
[----:B------:R-:W-:Y:S02]  /*7610*/  HADD2.F32 R116, -RZ, R116.H1_H1 ;  /* 0x30000074ff747230 */ /* 0x000fe40000004100 */
        /* <DEDUP_REMOVED lines=8> */
[C---:B------:R-:W-:Y:S01]  /*76a0*/  FFMA R45, R73.reuse, R118, R45 ;  /* 0x00000076492d7223 */ /* 0x040fe2000000002d */
[----:B------:R-:W-:Y:S02]  /*76b0*/  HADD2.F32 R120, -RZ, R120.H1_H1 ;  /* 0x30000078ff787230 */ /* 0x000fe40000004100 */
[C---:B------:R-:W-:Y:S01]  /*76c0*/  FMUL R46, R70.reuse, R50 ;  /* 0x00000032462e7220 */ /* 0x040fe20000400000 */
[C---:B------:R-:W-:Y:S01]  /*76d0*/  FMUL R51, R70.reuse, R51 ;  /* 0x0000003346337220 */ /* 0x040fe20000400000 */
[--C-:B------:R-:W-:Y:S02]  /*76e0*/  HADD2.F32 R123, -RZ, R124.reuse.H0_H0 ;  /* 0x2000007cff7b7230 */ /* 0x100fe40000004100 */
[C---:B------:R-:W-:Y:S01]  /*76f0*/  FMUL R50, R70.reuse, R54 ;  /* 0x0000003646327220 */ /* 0x040fe20000400000 */
[C---:B------:R-:W-:Y:S01]  /*7700*/  FFMA R46, R73.reuse, R119, R46 ;  /* 0x00000077492e7223 */ /* 0x040fe2000000002e */
[----:B------:R-:W-:Y:S02]  /*7710*/  HADD2.F32 R124, -RZ, R124.H1_H1 ;  /* 0x3000007cff7c7230 */ /* 0x000fe40000004100 */
[C---:B------:R-:W-:Y:S01]  /*7720*/  FFMA R51, R73.reuse, R120, R51 ;  /* 0x0000007849337223 */ /* 0x040fe20000000033 */
[C---:B------:R-:W-:Y:S01]  /*7730*/  FMUL R55, R70.reuse, R55 ;  /* 0x0000003746377220 */ /* 0x040fe20000400000 */
[C---:B------:R-:W-:Y:S01]  /*7740*/  FFMA R48, R73.reuse, R121, R48 ;  /* 0x0000007949307223 */ /* 0x040fe20000000030 */
[C---:B------:R-:W-:Y:S01]  /*7750*/  FFMA R49, R73.reuse, R122, R49 ;  /* 0x0000007a49317223 */ /* 0x040fe20000000031 */
[--C-:B------:R-:W-:Y:S02]  /*7760*/  HADD2.F32 R127, -RZ, R128.reuse.H0_H0 ;  /* 0x20000080ff7f7230 */ /* 0x100fe40000004100 */
[C---:B------:R-:W-:Y:S01]  /*7770*/  FFMA R50, R73.reuse, R123, R50 ;  /* 0x0000007b49327223 */ /* 0x040fe20000000032 */
[----:B------:R-:W-:Y:S02]  /*7780*/  HADD2.F32 R128, -RZ, R128.H1_H1 ;  /* 0x30000080ff807230 */ /* 0x000fe40000004100 */
[C---:B------:R-:W-:Y:S01]  /*7790*/  FMUL R54, R70.reuse, R58 ;  /* 0x0000003a46367220 */ /* 0x040fe20000400000 */
        /* <DEDUP_REMOVED lines=16> */
[----:B------:R-:W-:Y:S01]  /*78a0*/  FFMA R63, R73, R132, R63 ;  /* 0x00000084493f7223 */ /* 0x000fe2000000003f */
[----:B------:R-:W-:Y:S01]  /*78b0*/  FMUL R67, R70, R67 ;  /* 0x0000004346437220 */ /* 0x000fe20000400000 */
[----:B------:R-:W-:Y:S01]  /*78c0*/  F2FP.SATFINITE.E4M3.F32.PACK_AB_MERGE_C R194, R47, R42, RZ ;  /* 0x0000002a2fc2723e */ /* 0x000fe200048070ff */
[----:B------:R-:W-:Y:S01]  /*78d0*/  FFMA R60, R73, R133, R60 ;  /* 0x00000085493c7223 */ /* 0x000fe2000000003c */
[----:B------:R-:W-:Y:S01]  /*78e0*/  F2FP.SATFINITE.E4M3.F32.PACK_AB_MERGE_C R195, R51, R46, RZ ;  /* 0x0000002e33c3723e */ /* 0x000fe200048070ff */
[C---:B------:R-:W-:Y:S01]  /*78f0*/  FFMA R61, R73.reuse, R134, R61 ;  /* 0x00000086493d7223 */ /* 0x040fe2000000003d */
[C---:B------:R-:W-:Y:S01]  /*7900*/  FFMA R62, R73.reuse, R75, R62 ;  /* 0x0000004b493e7223 */ /* 0x040fe2000000003e */
[----:B------:R-:W-:Y:S01]  /*7910*/  FFMA R67, R73, R72, R67 ;  /* 0x0000004849437223 */ /* 0x000fe20000000043 */
[----:B------:R-:W-:Y:S02]  /*7920*/  F2FP.SATFINITE.E4M3.F32.PACK_AB_MERGE_C R194, R41, R40, R194 ;  /* 0x0000002829c2723e */ /* 0x000fe400048070c2 */
[----:B------:R-:W-:Y:S02]  /*7930*/  F2FP.SATFINITE.E4M3.F32.PACK_AB_MERGE_C R195, R45, R44, R195 ;  /* 0x0000002c2dc3723e */ /* 0x000fe400048070c3 */
[----:B------:R-:W-:Y:S02]  /*7940*/  F2FP.SATFINITE.E4M3.F32.PACK_AB_MERGE_C R200, R55, R50, RZ ;  /* 0x0000003237c8723e */ /* 0x000fe400048070ff */
[----:B------:R-:W-:Y:S01]  /*7950*/  F2FP.SATFINITE.E4M3.F32.PACK_AB_MERGE_C R201, R59, R54, RZ ;  /* 0x000000363bc9723e */ /* 0x000fe200048070ff */
[----:B------:R1:W-:Y:S01]  /*7960*/  STS.128 [R191+0x4020], R192 ;  /* 0x004020c0bf007388 */ /* 0x0003e20000000c00 */
[----:B------:R-:W-:Y:S02]  /*7970*/  F2FP.SATFINITE.E4M3.F32.PACK_AB_MERGE_C R202, R63, R58, RZ ;  /* 0x0000003a3fca723e */ /* 0x000fe400048070ff */
[----:B------:R-:W-:Y:S02]  /*7980*/  F2FP.SATFINITE.E4M3.F32.PACK_AB_MERGE_C R203, R67, R62, RZ ;  /* 0x0000003e43cb723e */ /* 0x000fe400048070ff */
[----:B------:R-:W-:Y:S02]  /*7990*/  F2FP.SATFINITE.E4M3.F32.PACK_AB_MERGE_C R200, R49, R48, R200 ;  /* 0x0000003031c8723e */ /* 0x000fe400048070c8 */
[----:B------:R-:W-:Y:S02]  /*79a0*/  F2FP.SATFINITE.E4M3.F32.PACK_AB_MERGE_C R201, R53, R52, R201 ;  /* 0x0000003435c9723e */ /* 0x000fe400048070c9 */
[----:B------:R-:W-:Y:S02]  /*79b0*/  F2FP.SATFINITE.E4M3.F32.PACK_AB_MERGE_C R202, R57, R56, R202 ;  /* 0x0000003839ca723e */ /* 0x000fe400048070ca */
[----:B------:R-:W-:Y:S02]  /*79c0*/  F2FP.SATFINITE.E4M3.F32.PACK_AB_MERGE_C R203, R61, R60, R203 ;  /* 0x0000003c3dcb723e */ /* 0x000fe400048070cb */
[----:B------:R-:W-:Y:S03]  /*79d0*/  @P6 SHF.L.U32 R208, R161, 0x1f, RZ ;  /* 0x0000001fa1d06819 */ /* 0x000fe600000006ff */
[----:B------:R1:W-:Y:S01]  /*79e0*/  STS.128 [R196+0x4010], R200 ;  /* 0x004010c8c4007388 */ /* 0x0003e20000000c00 */
[----:B------:R-:W-:Y:S01]  /*79f0*/  @!PT LDS RZ, [RZ] ;  /* 0x00000000fffff984 */ /* 0x000fe20000000800 */
[----:B------:R-:W-:Y:S01]  /*7a00*/  @!PT LDS RZ, [RZ] ;  /* 0x00000000fffff984 */ /* 0x000fe20000000800 */
[----:B------:R-:W-:Y:S01]  /*7a10*/  @!PT LDS RZ, [RZ] ;  /* 0x00000000fffff984 */ /* 0x000fe20000000800 */
[----:B------:R-:W-:Y:S01]  /*7a20*/  @!PT LDS RZ, [RZ] ;  /* 0x00000000fffff984 */ /* 0x000fe20000000800 */
[----:B------:R2:W-:Y:S07]  /*7a30*/  MEMBAR.ALL.CTA ;  /* 0x0000000000007992 */ /* 0x0005ee0000008000 */
[----:B--2---:R-:W2:Y:S02]  /*7a40*/  FENCE.VIEW.ASYNC.S ;  /* 0x00000000000073c6 */ /* 0x004ea40000000000 */
[----:B--2---:R-:W-:Y:S06]  /*7a50*/  BAR.SYNC.DEFER_BLOCKING 0x1, 0x80 ;  /* 0x0042000000007b1d */ /* 0x004fec0000010000 */
[----:B------:R-:W-:Y:S05]  /*7a60*/  @P0 BRA `(.L_x_97) ;  /* 0x0000000000340947 */ /* 0x000fea0003800000 */
[----:B------:R-:W2:Y:S01]  /*7a70*/  LDCU.64 UR6, c[0x0][0x348] ;  /* 0x00006900ff0677ac */ /* 0x000ea20008000a00 */
[----:B------:R-:W-:Y:S02]  /*7a80*/  R2UR UR42, R189 ;  /* 0x00000000bd2a72ca */ /* 0x000fe400000e0000 */
[----:B------:R-:W-:Y:S01]  /*7a90*/  R2UR UR43, R188 ;  /* 0x00000000bc2b72ca */ /* 0x000fe200000e0000 */
[----:B------:R-:W-:Y:S01]  /*7aa0*/  UIADD3 UR4, UPT, UPT, UR49, 0x4200, URZ ;  /* 0x0000420031047890 */ /* 0x000fe2000fffe0ff */
[----:B------:R-:W-:Y:S02]  /*7ab0*/  R2UR UR44, R186 ;  /* 0x00000000ba2c72ca */ /* 0x000fe400000e0000 */
[----:B------:R-:W-:Y:S03]  /*7ac0*/  R2UR UR45, R187 ;  /* 0x00000000bb2d72ca */ /* 0x000fe600000e0000 */
[----:B------:R-:W-:Y:S05]  /*7ad0*/  IMAD.U32 R184, RZ, RZ, UR4 ;  /* 0x00000004ffb87e24 */ /* 0x000fea000f8e00ff */
[----:B------:R-:W-:Y:S01]  /*7ae0*/  R2UR UR40, R184 ;  /* 0x00000000b82872ca */ /* 0x000fe200000e0000 */
[----:B--2---:R-:W-:Y:S04]  /*7af0*/  UIADD3 UR4, UP0, UPT, UR6, 0x780, URZ ;  /* 0x0000078006047890 */ /* 0x004fe8000ff1e0ff */
[----:B------:R-:W-:Y:S09]  /*7b00*/  UIADD3.X UR5, UPT, UPT, URZ, UR7, URZ, UP0, !UPT ;  /* 0x00000007ff057290 */ /* 0x000ff200087fe4ff */
[----:B------:R2:W-:Y:S01]  /*7b10*/  UTMASTG.5D.IM2COL [UR40], [UR4] ;  /* 0x00000028040073b5 */ /* 0x0005e20008060000 */
[----:B------:R0:W-:Y:S01]  /*7b20*/  UTMACMDFLUSH ;  /* 0x00000000000079b7 */ /* 0x0001e20000000000 */
[----:B--2---:R-:W-:Y:S04]  /*7b30*/  DEPBAR.LE SB0, 0x1 ;  /* 0x000080400000791a */ /* 0x004fe80000000000 */
.L_x_97:
[----:B------:R-:W-:Y:S05]  /*7b40*/  BSYNC.RECONVERGENT B0 ;  /* 0x0000000000007941 */ /* 0x000fea0003800200 */
.L_x_96:
[----:B------:R-:W-:Y:S06]  /*7b50*/  BAR.SYNC.DEFER_BLOCKING 0x1, 0x80 ;  /* 0x0042000000007b1d */ /* 0x000fec0000010000 */
[----:B------:R-:W2:Y:S01]  /*7b60*/  @P6 SYNCS.PHASECHK.TRANS64.TRYWAIT P0, [R207+URZ+0xc0], R208 ;  /* 0x0000c0d0cf0065a7 */ /* 0x000ea200080011ff */
[----:B------:R-:W-:Y:S01]  /*7b70*/  BSSY B1, `(.L_x_98) ;  /* 0x0000023000017945 */ /* 0x000fe20003800000 */
[----:B--2---:R-:W-:Y:S03]  /*7b80*/  @P6 SEL R198, RZ, 0x1, !P0 ;  /* 0x00000001ffc66807 */ /* 0x004fe60004000000 */
[----:B------:R-:W-:Y:S05]  /*7b90*/  @!P6 BRA `(.L_x_99) ;  /* 0x000000000080e947 */ /* 0x000fea0003800000 */
[----:B------:R-:W-:Y:S01]  /*7ba0*/  ISETP.NE.AND P1, PT, R199, RZ, PT ;  /* 0x000000ffc700720c */ /* 0x000fe20003f25270 */
[----:B------:R-:W2:Y:S01]  /*7bb0*/  S2R R0, SR_CgaCtaId ;  /* 0x0000000000007919 */ /* 0x000ea20000008800 */
[----:B------:R-:W-:Y:S01]  /*7bc0*/  ISETP.NE.AND P0, PT, R198, RZ, PT ;  /* 0x000000ffc600720c */ /* 0x000fe20003f05270 */
[----:B------:R-:W-:Y:S10]  /*7bd0*/  BSSY B0, `(.L_x_100) ;  /* 0x0000009000007945 */ /* 0x000ff40003800000 */
[----:B------:R-:W-:Y:S04]  /*7be0*/  @P1 IMAD R3, R162, 0x2000, R183 ;  /* 0x00002000a2031824 */ /* 0x000fe800078e02b7 */
[C---:B------:R-:W-:Y:S01]  /*7bf0*/  @P1 IMAD.IADD R204, R3.reuse, 0x1, R204 ;  /* 0x0000000103cc1824 */ /* 0x040fe200078e02cc */
[----:B------:R-:W-:Y:S03]  /*7c00*/  @P1 IADD3 R206, PT, PT, R3, R206, RZ ;  /* 0x000000ce03ce1210 */ /* 0x000fe60007ffe0ff */
[----:B------:R-:W-:Y:S01]  /*7c10*/  @P1 IMAD.IADD R205, R205, 0x1, R204 ;  /* 0x00000001cdcd1824 */ /* 0x000fe200078e02cc */
[----:B------:R-:W-:Y:S06]  /*7c20*/  @P0 BRA `(.L_x_101) ;  /* 0x00000000000c0947 */ /* 0x000fec0003800000 */
[----:B------:R-:W-:Y:S04]  /*7c30*/  SHF.L.U32 R2, R161, 0x1f, RZ ;  /* 0x0000001fa1027819 */ /* 0x000fe800000006ff */
[----:B------:R-:W3:Y:S02]  /*7c40*/  SYNCS.PHASECHK.TRANS64.TRYWAIT P0, [R207+URZ+0xc0], R2 ;  /* 0x0000c002cf0075a7 */ /* 0x000ee400080011ff */
[----:B---3--:R-:W-:Y:S05]  /*7c50*/  @!P0 BRA `(.L_x_102) ;  /* 0x0000002000248947 */ /* 0x008fea0003800000 */
.L_x_101:
[----:B------:R-:W-:Y:S05]  /*7c60*/  BSYNC B0 ;  /* 0x0000000000007941 */ /* 0x000fea0003800000 */
.L_x_100:
[----:B------:R-:W-:Y:S01]  /*7c70*/  ISETP.NE.AND P0, PT, R199, RZ, PT ;  /* 0x000000ffc700720c */ /* 0x000fe20003f05270 */
[----:B---3--:R-:W-:Y:S02]  /*7c80*/  VIADD R207, R207, 0xd0 ;  /* 0x000000d0cfcf7836 */ /* 0x008fe40000000000 */
[----:B------:R-:W-:Y:S03]  /*7c90*/  VIADD R162, R162, 0x1 ;  /* 0x00000001a2a27836 */ /* 0x000fe60000000000 */
[----:B--2---:R-:W-:Y:S07]  /*7ca0*/  PRMT R0, R0, 0x654, R207 ;  /* 0x0000065400007816 */ /* 0x004fee00000000cf */
[----:B------:R2:W3:Y:S04]  /*7cb0*/  @P0 LDS.128 R136, [R3] ;  /* 0x0000000003880984 */ /* 0x0004e80000000c00 */
[----:B------:R2:W4:Y:S04]  /*7cc0*/  @P0 LDS.128 R140, [R204+0x10] ;  /* 0x00001000cc8c0984 */ /* 0x0005280000000c00 */
[----:B------:R2:W1:Y:S04]  /*7cd0*/  @P0 LDS.128 R144, [R206+0x20] ;  /* 0x00002000ce900984 */ /* 0x0004680000000c00 */
        /* <DEDUP_REMOVED lines=8> */
[----:B------:R-:W-:Y:S01]  /*7d60*/  SEL R162, R162, RZ, P0 ;  /* 0x000000ffa2a27207 */ /* 0x000fe20000000000 */
[----:B-----5:R5:W-:Y:S02]  /*7d70*/  SYNCS.ARRIVE.TRANS64.RED.A1T0 RZ, [R0+URZ], RZ ;  /* 0x000000ff00ff79a7 */ /* 0x020be400081004ff */
[----:B-----5:R-:W-:Y:S04]  /*7d80*/  SEL R0, RZ, 0x1, P0 ;  /* 0x00000001ff007807 */ /* 0x020fe80000000000 */
[----:B--234-:R-:W-:Y:S02]  /*7d90*/  LOP3.LUT R161, R161, R0, RZ, 0x3c, !PT ;  /* 0x00000000a1a17212 */ /* 0x01cfe400078e3cff */
.L_x_99:
[----:B------:R-:W-:Y:S05]  /*7da0*/  BSYNC B1 ;  /* 0x0000000000017941 */ /* 0x000fea0003800000 */
.L_x_98:
[----:B------:R-:W-:Y:S05]  /*7db0*/  VIADD R3, R71, 0x40 ;  /* 0x0000004047037836 */ /* 0x000fea0000000000 */
[----:B------:R-:W-:Y:S04]  /*7dc0*/  SHF.R.U32.HI R3, RZ, 0x15, R3 ;  /* 0x00000015ff037819 */ /* 0x000fe80000011603 */
[----:B------:R-:W-:Y:S11]  /*7dd0*/  LOP3.LUT P0, RZ, R3, 0x3, R170, 0x48, !PT ;  /* 0x0000000303ff7812 */ /* 0x000ff600078048aa */
[----:B------:R-:W-:Y:S02]  /*7de0*/  @!UPT UIADD3 URZ, UPT, UPT, URZ, URZ, URZ ;  /* 0x000000fffffff290 */ /* 0x000fe4000fffe0ff */
[----:B------:R-:W-:Y:S05]  /*7df0*/  @!P0 BRA `(.L_x_103) ;  /* 0x0000000000408947 */ /* 0x000fea0003800000 */
[----:B------:R-:W2:Y:S01]  /*7e00*/  LDCU.64 UR8, c[0x4][0x70] ;  /* 0x01000e00ff0877ac */ /* 0x000ea20008000a00 */
[----:B------:R-:W-:Y:S01]  /*7e10*/  MOV R3, 0x0 ;  /* 0x0000000000037802 */ /* 0x000fe20000000f00 */
[----:B------:R-:W-:Y:S02]  /*7e20*/  HFMA2 R12, -RZ, RZ, 0, 5.9604644775390625e-08 ;  /* 0x00000001ff0c7431 */ /* 0x000fe400000001ff */
[----:B------:R-:W-:Y:S02]  /*7e30*/  IMAD.MOV.U32 R8, RZ, RZ, 0x192 ;  /* 0x00000192ff087424 */ /* 0x000fe400078e00ff */
[----:B------:R-:W-:Y:S01]  /*7e40*/  IMAD.MOV.U32 R13, RZ, RZ, RZ ;  /* 0x000000ffff0d7224 */ /* 0x000fe200078e00ff */
[----:B------:R-:W3:Y:S01]  /*7e50*/  LDCU.64 UR6, c[0x4][0x78] ;  /* 0x01000f00ff0677ac */ /* 0x000ee20008000a00 */
[----:B------:R-:W4:Y:S01]  /*7e60*/  LDC.64 R2, c[0x4][R3] ;  /* 0x0100000003027b82 */ /* 0x000f220000000a00 */
[----:B------:R-:W5:Y:S01]  /*7e70*/  LDCU.64 UR4, c[0x4][0x10] ;  /* 0x01000200ff0477ac */ /* 0x000f620008000a00 */
[----:B--2---:R-:W-:Y:S01]  /*7e80*/  MOV R5, UR9 ;  /* 0x0000000900057c02 */ /* 0x004fe20008000f00 */
[----:B------:R-:W-:Y:S01]  /*7e90*/  IMAD.U32 R4, RZ, RZ, UR8 ;  /* 0x00000008ff047e24 */ /* 0x000fe2000f8e00ff */
[----:B---3--:R-:W-:Y:S01]  /*7ea0*/  MOV R7, UR7 ;  /* 0x0000000700077c02 */ /* 0x008fe20008000f00 */
[----:B------:R-:W-:Y:S01]  /*7eb0*/  IMAD.U32 R6, RZ, RZ, UR6 ;  /* 0x00000006ff067e24 */ /* 0x000fe2000f8e00ff */
[----:B-----5:R-:W-:Y:S01]  /*7ec0*/  MOV R11, UR5 ;  /* 0x00000005000b7c02 */ /* 0x020fe20008000f00 */
[----:B------:R-:W-:Y:S02]  /*7ed0*/  IMAD.U32 R10, RZ, RZ, UR4 ;  /* 0x00000004ff0a7e24 */ /* 0x000fe4000f8e00ff */
[----:B------:R-:W-:Y:S07]  /*7ee0*/  LEPC R20, `(.L_x_103) ;  /* 0x000000001014794e */ /* 0x000fee0000000000 */
[----:B-1--4-:R-:W-:Y:S05]  /*7ef0*/  CALL.ABS.NOINC R2 ;  /* 0x0000000002007343 */ /* 0x012fea0003c00000 */
.L_x_103:
[----:B------:R-:W-:Y:S01]  /*7f00*/  ISETP.NE.AND P0, PT, R168, RZ, PT ;  /* 0x000000ffa800720c */ /* 0x000fe20003f05270 */
[----:B------:R-:W-:Y:S05]  /*7f10*/  WARPSYNC.ALL ;  /* 0x0000000000007948 */ /* 0x000fea0003800000 */
[----:B------:R-:W-:Y:S01]  /*7f20*/  R2UR UR4, R71 ;  /* 0x00000000470472ca */ /* 0x000fe200000e0000 */
[----:B------:R-:W2:Y:S01]  /*7f30*/  S2UR UR6, SR_CgaCtaId ;  /* 0x00000000000679c3 */ /* 0x000ea20000008800 */
[----:B------:R-:W-:Y:S01]  /*7f40*/  F2FP.F16.E4M3.UNPACK_B R11, R137 ;  /* 0x00000089ff0b723e */ /* 0x000fe200020006ff */
[----:B------:R-:W-:Y:S01]  /*7f50*/  BSSY.RECONVERGENT B0, `(.L_x_104) ;  /* 0x000011f000007945 */ /* 0x000fe20003800200 */
[----:B------:R-:W-:Y:S02]  /*7f60*/  F2FP.F16.E4M3.UNPACK_B R10, R138 ;  /* 0x0000008aff0a723e */ /* 0x000fe400020006ff */
[----:B------:R-:W-:Y:S01]  /*7f70*/  F2FP.F16.E4M3.UNPACK_B R9, R139 ;  /* 0x0000008bff09723e */ /* 0x000fe200020006ff */
[--C-:B------:R-:W-:Y:S01]  /*7f80*/  HADD2.F32 R74, -RZ, R11.reuse.H0_H0 ;  /* 0x2000000bff4a7230 */ /* 0x100fe20000004100 */
[----:B------:R-:W-:Y:S01]  /*7f90*/  F2FP.F16.E4M3.UNPACK_B R8, R140 ;  /* 0x0000008cff08723e */ /* 0x000fe200020006ff */
[----:B------:R-:W-:Y:S01]  /*7fa0*/  HADD2.F32 R76, -RZ, R11.H1_H1 ;  /* 0x3000000bff4c7230 */ /* 0x000fe20000004100 */
[----:B------:R-:W-:Y:S01]  /*7fb0*/  F2FP.F16.E4M3.UNPACK_B R7, R141 ;  /* 0x0000008dff07723e */ /* 0x000fe200020006ff */
[--C-:B------:R-:W-:Y:S01]  /*7fc0*/  HADD2.F32 R77, -RZ, R10.reuse.H0_H0 ;  /* 0x2000000aff4d7230 */ /* 0x100fe20000004100 */
[----:B------:R-:W-:Y:S01]  /*7fd0*/  F2FP.F16.E4M3.UNPACK_B R6, R142 ;  /* 0x0000008eff06723e */ /* 0x000fe200020006ff */
[----:B------:R-:W-:Y:S01]  /*7fe0*/  HADD2.F32 R80, -RZ, R10.H1_H1 ;  /* 0x3000000aff507230 */ /* 0x000fe20000004100 */
[----:B------:R-:W-:Y:S01]  /*7ff0*/  F2FP.F16.E4M3.UNPACK_B R5, R143 ;  /* 0x0000008fff05723e */ /* 0x000fe200020006ff */
[--C-:B------:R-:W-:Y:S01]  /*8000*/  HADD2.F32 R81, -RZ, R9.reuse.H0_H0 ;  /* 0x20000009ff517230 */ /* 0x100fe20000004100 */
[----:B-1----:R-:W-:Y:S01]  /*8010*/  F2FP.F16.E4M3.UNPACK_B R4, R144 ;  /* 0x00000090ff04723e */ /* 0x002fe200020006ff */
[----:B------:R-:W-:Y:S01]  /*8020*/  HADD2.F32 R84, -RZ, R9.H1_H1 ;  /* 0x30000009ff547230 */ /* 0x000fe20000004100 */
[-C--:B------:R-:W-:Y:S01]  /*8030*/  F2FP.F16.E4M3.UNPACK_B R2, R136.reuse ;  /* 0x00000088ff02723e */ /* 0x080fe200020006ff */
[--C-:B------:R-:W-:Y:S01]  /*8040*/  HADD2.F32 R85, -RZ, R8.reuse.H0_H0 ;  /* 0x20000008ff557230 */ /* 0x100fe20000004100 */
[----:B------:R-:W-:Y:S01]  /*8050*/  F2FP.F16.E4M3.UNPACK_B R136, R136.H1 ;  /* 0x00000088ff88723e */ /* 0x000fe200030006ff */
[----:B------:R-:W-:Y:S01]  /*8060*/  HADD2.F32 R87, -RZ, R8.H1_H1 ;  /* 0x30000008ff577230 */ /* 0x000fe20000004100 */
[----:B------:R-:W-:Y:S01]  /*8070*/  F2FP.F16.E4M3.UNPACK_B R137, R137.H1 ;  /* 0x00000089ff89723e */ /* 0x000fe200030006ff */
[--C-:B------:R-:W-:Y:S01]  /*8080*/  HADD2.F32 R90, -RZ, R7.reuse.H0_H0 ;  /* 0x20000007ff5a7230 */ /* 0x100fe20000004100 */
[----:B------:R-:W-:Y:S01]  /*8090*/  F2FP.F16.E4M3.UNPACK_B R138, R138.H1 ;  /* 0x0000008aff8a723e */ /* 0x000fe200030006ff */
[----:B------:R-:W-:Y:S01]  /*80a0*/  HADD2.F32 R91, -RZ, R7.H1_H1 ;  /* 0x30000007ff5b7230 */ /* 0x000fe20000004100 */
[----:B------:R-:W-:Y:S01]  /*80b0*/  F2FP.F16.E4M3.UNPACK_B R139, R139.H1 ;  /* 0x0000008bff8b723e */ /* 0x000fe200030006ff */
[--C-:B------:R-:W-:Y:S01]  /*80c0*/  HADD2.F32 R94, -RZ, R6.reuse.H0_H0 ;  /* 0x20000006ff5e7230 */ /* 0x100fe20000004100 */
[----:B------:R-:W-:Y:S01]  /*80d0*/  R2UR UR5, R197 ;  /* 0x00000000c50572ca */ /* 0x000fe200000e0000 */
[----:B------:R-:W-:Y:S01]  /*80e0*/  HADD2.F32 R95, -RZ, R6.H1_H1 ;  /* 0x30000006ff5f7230 */ /* 0x000fe20000004100 */
        /* <DEDUP_REMOVED lines=9> */
[----:B------:R-:W1:Y:S01]  /*8180*/  LDTM.x64 R4, tmem[UR4+0x40] ;  /* 0x00004004000479ee */ /* 0x000e620008340000 */
[--C-:B------:R-:W-:Y:S01]  /*8190*/  HADD2.F32 R0, -RZ, R2.reuse.H0_H0 ;  /* 0x20000002ff007230 */ /* 0x100fe20000004100 */
[----:B------:R-:W-:Y:S01]  /*81a0*/  NOP ;  /* 0x0000000000007918 */ /* 0x000fe20000000000 */
[----:B------:R-:W-:Y:S01]  /*81b0*/  UIADD3 UR4, UPT, UPT, UR5, 0x110, URZ ;  /* 0x0000011005047890 */ /* 0x000fe2000fffe0ff */
[----:B------:R-:W-:Y:S01]  /*81c0*/  HADD2.F32 R2, -RZ, R2.H1_H1 ;  /* 0x30000002ff027230 */ /* 0x000fe20000004100 */
[----:B------:R-:W-:Y:S01]  /*81d0*/  F2FP.F16.E4M3.UNPACK_B R127, R150 ;  /* 0x00000096ff7f723e */ /* 0x000fe200020006ff */
[----:B------:R-:W-:Y:S01]  /*81e0*/  HADD2.F32 R78, -RZ, R137.H1_H1 ;  /* 0x30000089ff4e7230 */ /* 0x000fe20000004100 */
[----:B------:R-:W-:Y:S01]  /*81f0*/  F2FP.F16.E4M3.UNPACK_B R130, R151 ;  /* 0x00000097ff82723e */ /* 0x000fe200020006ff */
        /* <DEDUP_REMOVED lines=16> */
[----:B--2---:R-:W-:Y:S01]  /*8300*/  UPRMT UR4, UR6, 0x654, UR4 ;  /* 0x0000065406047896 */ /* 0x004fe20008000004 */
[C---:B-1----:R-:W-:Y:S01]  /*8310*/  FMUL R4, R70.reuse, R4 ;  /* 0x0000000446047220 */ /* 0x042fe20000400000 */
[C---:B------:R-:W-:Y:S01]  /*8320*/  FMUL R5, R70.reuse, R5 ;  /* 0x0000000546057220 */ /* 0x040fe20000400000 */
[--C-:B------:R-:W-:Y:S02]  /*8330*/  HADD2.F32 R3, -RZ, R136.reuse.H0_H0 ;  /* 0x20000088ff037230 */ /* 0x100fe40000004100 */
[C---:B------:R-:W-:Y:S01]  /*8340*/  FMUL R8, R70.reuse, R8 ;  /* 0x0000000846087220 */ /* 0x040fe20000400000 */
[C---:B------:R-:W-:Y:S01]  /*8350*/  FFMA R4, R73.reuse, R0, R4 ;  /* 0x0000000049047223 */ /* 0x040fe20000000004 */
[C---:B------:R-:W-:Y:S01]  /*8360*/  FFMA R5, R73.reuse, R2, R5 ;  /* 0x0000000249057223 */ /* 0x040fe20000000005 */
[C---:B------:R-:W-:Y:S01]  /*8370*/  FMUL R9, R70.reuse, R9 ;  /* 0x0000000946097220 */ /* 0x040fe20000400000 */
[C---:B------:R-:W-:Y:S01]  /*8380*/  FMUL R12, R70.reuse, R12 ;  /* 0x0000000c460c7220 */ /* 0x040fe20000400000 */
[----:B------:R-:W-:Y:S01]  /*8390*/  SYNCS.ARRIVE.TRANS64.RED.A1T0 RZ, [UR4], RZ ;  /* 0x000000ffffff79a7 */ /* 0x000fe20008100404 */
[C---:B------:R-:W-:Y:S01]  /*83a0*/  FMUL R13, R70.reuse, R13 ;  /* 0x0000000d460d7220 */ /* 0x040fe20000400000 */
[C---:B------:R-:W-:Y:S01]  /*83b0*/  FMUL R16, R70.reuse, R16 ;  /* 0x0000001046107220 */ /* 0x040fe20000400000 */
[C---:B------:R-:W-:Y:S01]  /*83c0*/  FMUL R17, R70.reuse, R17 ;  /* 0x0000001146117220 */ /* 0x040fe20000400000 */
[C---:B------:R-:W-:Y:S01]  /*83d0*/  FMUL R0, R70.reuse, R20 ;  /* 0x0000001446007220 */ /* 0x040fe20000400000 */
[C---:B------:R-:W-:Y:S01]  /*83e0*/  FMUL R2, R70.reuse, R21 ;  /* 0x0000001546027220 */ /* 0x040fe20000400000 */
[C---:B------:R-:W-:Y:S01]  /*83f0*/  FMUL R21, R70.reuse, R28 ;  /* 0x0000001c46157220 */ /* 0x040fe20000400000 */
[----:B------:R-:W-:Y:S02]  /*8400*/  HADD2.F32 R122, -RZ, R123.H0_H0 ;  /* 0x2000007bff7a7230 */ /* 0x000fe40000004100 */
[C---:B------:R-:W-:Y:S01]  /*8410*/  FMUL R6, R70.reuse, R6 ;  /* 0x0000000646067220 */ /* 0x040fe20000400000 */
[----:B------:R-:W-:Y:S02]  /*8420*/  HADD2.F32 R72, -RZ, R136.H1_H1 ;  /* 0x30000088ff487230 */ /* 0x000fe40000004100 */
[C---:B------:R-:W-:Y:S01]  /*8430*/  FMUL R7, R70.reuse, R7 ;  /* 0x0000000746077220 */ /* 0x040fe20000400000 */
[----:B------:R-:W-:Y:S02]  /*8440*/  HADD2.F32 R75, -RZ, R137.H0_H0 ;  /* 0x20000089ff4b7230 */ /* 0x000fe40000004100 */
[C---:B------:R-:W-:Y:S01]  /*8450*/  FFMA R6, R73.reuse, R3, R6 ;  /* 0x0000000349067223 */ /* 0x040fe20000000006 */
[----:B------:R-:W-:Y:S02]  /*8460*/  HADD2.F32 R123, -RZ, R123.H1_H1 ;  /* 0x3000007bff7b7230 */ /* 0x000fe40000004100 */
[C---:B------:R-:W-:Y:S01]  /*8470*/  FFMA R7, R73.reuse, R72, R7 ;  /* 0x0000004849077223 */ /* 0x040fe20000000007 */
[C---:B------:R-:W-:Y:S01]  /*8480*/  FFMA R8, R73.reuse, R74, R8 ;  /* 0x0000004a49087223 */ /* 0x040fe20000000008 */
[----:B------:R-:W-:Y:S01]  /*8490*/  FFMA R9, R73, R76, R9 ;  /* 0x0000004c49097223 */ /* 0x000fe20000000009 */
[--C-:B------:R-:W-:Y:S02]  /*84a0*/  HADD2.F32 R126, -RZ, R127.reuse.H0_H0 ;  /* 0x2000007fff7e7230 */ /* 0x100fe40000004100 */
[C---:B------:R-:W-:Y:S01]  /*84b0*/  FMUL R10, R70.reuse, R10 ;  /* 0x0000000a460a7220 */ /* 0x040fe20000400000 */
[----:B------:R-:W-:Y:S01]  /*84c0*/  F2FP.SATFINITE.E4M3.F32.PACK_AB_MERGE_C R76, R7, R6, RZ ;  /* 0x00000006074c723e */ /* 0x000fe200048070ff */
[C---:B------:R-:W-:Y:S01]  /*84d0*/  FMUL R7, R70.reuse, R24 ;  /* 0x0000001846077220 */ /* 0x040fe20000400000 */
[----:B------:R-:W-:Y:S02]  /*84e0*/  HADD2.F32 R127, -RZ, R127.H1_H1 ;  /* 0x3000007fff7f7230 */ /* 0x000fe40000004100 */
[C---:B------:R-:W-:Y:S01]  /*84f0*/  FFMA R10, R73.reuse, R75, R10 ;  /* 0x0000004b490a7223 */ /* 0x040fe2000000000a */
[----:B------:R-:W-:Y:S02]  /*8500*/  HADD2.F32 R72, -RZ, R130.H0_H0 ;  /* 0x20000082ff487230 */ /* 0x000fe40000004100 */
[C---:B------:R-:W-:Y:S01]  /*8510*/  FMUL R11, R70.reuse, R11 ;  /* 0x0000000b460b7220 */ /* 0x040fe20000400000 */
[--C-:B------:R-:W-:Y:S02]  /*8520*/  HADD2.F32 R79, -RZ, R138.reuse.H0_H0 ;  /* 0x2000008aff4f7230 */ /* 0x100fe40000004100 */
[C---:B------:R-:W-:Y:S01]  /*8530*/  FMUL R14, R70.reuse, R14 ;  /* 0x0000000e460e7220 */ /* 0x040fe20000400000 */
[----:B------:R-:W-:Y:S02]  /*8540*/  HADD2.F32 R82, -RZ, R138.H1_H1 ;  /* 0x3000008aff527230 */ /* 0x000fe40000004100 */
[C---:B------:R-:W-:Y:S01]  /*8550*/  FFMA R11, R73.reuse, R78, R11 ;  /* 0x0000004e490b7223 */ /* 0x040fe2000000000b */
[C---:B------:R-:W-:Y:S01]  /*8560*/  FFMA R12, R73.reuse, R77, R12 ;  /* 0x0000004d490c7223 */ /* 0x040fe2000000000c */
[C---:B------:R-:W-:Y:S01]  /*8570*/  FFMA R13, R73.reuse, R80, R13 ;  /* 0x00000050490d7223 */ /* 0x040fe2000000000d */
[----:B------:R-:W-:Y:S01]  /*8580*/  FFMA R14, R73, R79, R14 ;  /* 0x0000004f490e7223 */ /* 0x000fe2000000000e */
[----:B------:R-:W-:Y:S01]  /*8590*/  HADD2.F32 R75, -RZ, R130.H1_H1 ;  /* 0x30000082ff4b7230 */ /* 0x000fe20000004100 */
[----:B------:R-:W-:Y:S01]  /*85a0*/  F2FP.SATFINITE.E4M3.F32.PACK_AB_MERGE_C R78, R11, R10, RZ ;  /* 0x0000000a0b4e723e */ /* 0x000fe200048070ff */
[C---:B------:R-:W-:Y:S01]  /*85b0*/  FMUL R10, R70.reuse, R25 ;  /* 0x00000019460a7220 */ /* 0x040fe20000400000 */
[C---:B------:R-:W-:Y:S01]  /*85c0*/  FMUL R25, R70.reuse, R32 ;  /* 0x0000002046197220 */ /* 0x040fe20000400000 */
        /* <DEDUP_REMOVED lines=8> */
[C---:B------:R-:W-:Y:S01]  /*8650*/  FMUL R19, R70.reuse, R19 ;  /* 0x0000001346137220 */ /* 0x040fe20000400000 */
[--C-:B------:R-:W-:Y:S01]  /*8660*/  HADD2.F32 R88, -RZ, R140.reuse.H0_H0 ;  /* 0x2000008cff587230 */ /* 0x100fe20000004100 */
[----:B------:R-:W-:Y:S01]  /*8670*/  F2FP.SATFINITE.E4M3.F32.PACK_AB_MERGE_C R14, R15, R14, RZ ;  /* 0x0000000e0f0e723e */ /* 0x000fe200048070ff */
[----:B------:R-:W-:Y:S02]  /*8680*/  HADD2.F32 R89, -RZ, R140.H1_H1 ;  /* 0x3000008cff597230 */ /* 0x000fe40000004100 */
[C---:B------:R-:W-:Y:S01]  /*8690*/  FFMA R19, R73.reuse, R86, R19 ;  /* 0x0000005649137223 */ /* 0x040fe20000000013 */
[C---:B------:R-:W-:Y:S01]  /*86a0*/  FFMA R0, R73.reuse, R85, R0 ;  /* 0x0000005549007223 */ /* 0x040fe20000000000 */
[----:B------:R-:W-:Y:S01]  /*86b0*/  FFMA R2, R73, R87, R2 ;  /* 0x0000005749027223 */ /* 0x000fe20000000002 */
[C---:B------:R-:W-:Y:S01]  /*86c0*/  FMUL R3, R70.reuse, R22 ;  /* 0x0000001646037220 */ /* 0x040fe20000400000 */
[C---:B------:R-:W-:Y:S01]  /*86d0*/  FMUL R22, R70.reuse, R29 ;  /* 0x0000001d46167220 */ /* 0x040fe20000400000 */
[----:B------:R-:W-:Y:S01]  /*86e0*/  F2FP.SATFINITE.E4M3.F32.PACK_AB_MERGE_C R18, R19, R18, RZ ;  /* 0x000000121312723e */ /* 0x000fe200048070ff */
[C---:B------:R-:W-:Y:S01]  /*86f0*/  FMUL R29, R70.reuse, R36 ;  /* 0x00000024461d7220 */ /* 0x040fe20000400000 */
[C---:B------:R-:W-:Y:S01]  /*8700*/  FFMA R3, R73.reuse, R88, R3 ;  /* 0x0000005849037223 */ /* 0x040fe20000000003 */
[C---:B------:R-:W-:Y:S01]  /*8710*/  FMUL R6, R70.reuse, R23 ;  /* 0x0000001746067220 */ /* 0x040fe20000400000 */
[--C-:B------:R-:W-:Y:S02]  /*8720*/  HADD2.F32 R92, -RZ, R141.reuse.H0_H0 ;  /* 0x2000008dff5c7230 */ /* 0x100fe40000004100 */
[C---:B------:R-:W-:Y:S01]  /*8730*/  FMUL R11, R70.reuse, R26 ;  /* 0x0000001a460b7220 */ /* 0x040fe20000400000 */
[----:B------:R-:W-:Y:S02]  /*8740*/  HADD2.F32 R93, -RZ, R141.H1_H1 ;  /* 0x3000008dff5d7230 */ /* 0x000fe40000004100 */
[C---:B------:R-:W-:Y:S01]  /*8750*/  FFMA R6, R73.reuse, R89, R6 ;  /* 0x0000005949067223 */ /* 0x040fe20000000006 */
[C---:B------:R-:W-:Y:S01]  /*8760*/  FFMA R7, R73.reuse, R90, R7 ;  /* 0x0000005a49077223 */ /* 0x040fe20000000007 */
[C---:B------:R-:W-:Y:S01]  /*8770*/  FFMA R10, R73.reuse, R91, R10 ;  /* 0x0000005b490a7223 */ /* 0x040fe2000000000a */
[C---:B------:R-:W-:Y:S01]  /*8780*/  FFMA R11, R73.reuse, R92, R11 ;  /* 0x0000005c490b7223 */ /* 0x040fe2000000000b */
[----:B------:R-:W-:Y:S01]  /*8790*/  FMUL R26, R70, R33 ;  /* 0x00000021461a7220 */ /* 0x000fe20000400000 */
[----:B------:R-:W-:Y:S01]  /*87a0*/  F2FP.SATFINITE.E4M3.F32.PACK_AB_MERGE_C R3, R6, R3, RZ ;  /* 0x000000030603723e */ /* 0x000fe200048070ff */
        /* <DEDUP_REMOVED lines=9> */
[C---:B------:R-:W-:Y:S01]  /*8840*/  FMUL R30, R70.reuse, R37 ;  /* 0x00000025461e7220 */ /* 0x040fe20000400000 */
[C---:B------:R-:W-:Y:S01]  /*8850*/  FMUL R37, R70.reuse, R44 ;  /* 0x0000002c46257220 */ /* 0x040fe20000400000 */
[C---:B------:R-:W-:Y:S01]  /*8860*/  FMUL R24, R70.reuse, R31 ;  /* 0x0000001f46187220 */ /* 0x040fe20000400000 */
[--C-:B------:R-:W-:Y:S02]  /*8870*/  HADD2.F32 R100, -RZ, R143.reuse.H0_H0 ;  /* 0x2000008fff647230 */ /* 0x100fe40000004100 */
[----:B------:R-:W-:Y:S01]  /*8880*/  FMUL R27, R70, R34 ;  /* 0x00000022461b7220 */ /* 0x000fe20000400000 */
[----:B------:R-:W-:Y:S02]  /*8890*/  HADD2.F32 R101, -RZ, R143.H1_H1 ;  /* 0x3000008fff657230 */ /* 0x000fe40000004100 */
[C---:B------:R-:W-:Y:S01]  /*88a0*/  FFMA R24, R73.reuse, R97, R24 ;  /* 0x0000006149187223 */ /* 0x040fe20000000018 */
[C---:B------:R-:W-:Y:S01]  /*88b0*/  FFMA R25, R73.reuse, R98, R25 ;  /* 0x0000006249197223 */ /* 0x040fe20000000019 */
[C---:B------:R-:W-:Y:S01]  /*88c0*/  FFMA R26, R73.reuse, R99, R26 ;  /* 0x00000063491a7223 */ /* 0x040fe2000000001a */
[----:B------:R-:W-:Y:S01]  /*88d0*/  F2FP.F16.E4M3.UNPACK_B R148, R148.H1 ;  /* 0x00000094ff94723e */ /* 0x000fe200030006ff */
[C---:B------:R-:W-:Y:S01]  /*88e0*/  FFMA R27, R73.reuse, R100, R27 ;  /* 0x00000064491b7223 */ /* 0x040fe2000000001b */
[----:B------:R-:W-:Y:S01]  /*88f0*/  F2FP.SATFINITE.E4M3.F32.PACK_AB_MERGE_C R6, R24, R23, RZ ;  /* 0x000000171806723e */ /* 0x000fe200048070ff */
[C---:B------:R-:W-:Y:S01]  /*8900*/  FMUL R34, R70.reuse, R41 ;  /* 0x0000002946227220 */ /* 0x040fe20000400000 */
[C---:B------:R-:W-:Y:S01]  /*8910*/  FMUL R41, R70.reuse, R48 ;  /* 0x0000003046297220 */ /* 0x040fe20000400000 */
[----:B------:R-:W-:Y:S01]  /*8920*/  FMUL R28, R70, R35 ;  /* 0x00000023461c7220 */ /* 0x000fe20000400000 */
[----:B------:R-:W-:Y:S01]  /*8930*/  F2FP.F16.E4M3.UNPACK_B R149, R149.H1 ;  /* 0x00000095ff95723e */ /* 0x000fe200030006ff */
[--C-:B------:R-:W-:Y:S01]  /*8940*/  HADD2.F32 R104, -RZ, R144.reuse.H0_H0 ;  /* 0x20000090ff687230 */ /* 0x100fe20000004100 */
[----:B------:R-:W-:Y:S01]  /*8950*/  F2FP.SATFINITE.E4M3.F32.PACK_AB_MERGE_C R6, R22, R21, R6 ;  /* 0x000000151606723e */ /* 0x000fe20004807006 */
[C---:B------:R-:W-:Y:S01]  /*8960*/  FFMA R28, R73.reuse, R101, R28 ;  /* 0x00000065491c7223 */ /* 0x040fe2000000001c */
[C---:B------:R-:W-:Y:S01]  /*8970*/  FFMA R29, R73.reuse, R102, R29 ;  /* 0x00000066491d7223 */ /* 0x040fe2000000001d */
[C---:B------:R-:W-:Y:S01]  /*8980*/  FFMA R30, R73.reuse, R103, R30 ;  /* 0x00000067491e7223 */ /* 0x040fe2000000001e */
[----:B------:R-:W-:Y:S02]  /*8990*/  HADD2.F32 R105, -RZ, R144.H1_H1 ;  /* 0x30000090ff697230 */ /* 0x000fe40000004100 */
[C---:B------:R-:W-:Y:S01]  /*89a0*/  FMUL R31, R70.reuse, R38 ;  /* 0x00000026461f7220 */ /* 0x040fe20000400000 */
[----:B------:R-:W-:Y:S01]  /*89b0*/  F2FP.F16.E4M3.UNPACK_B R150, R150.H1 ;  /* 0x00000096ff96723e */ /* 0x000fe200030006ff */
[C---:B------:R-:W-:Y:S01]  /*89c0*/  FMUL R38, R70.reuse, R45 ;  /* 0x0000002d46267220 */ /* 0x040fe20000400000 */
[C---:B------:R-:W-:Y:S01]  /*89d0*/  FMUL R45, R70.reuse, R52 ;  /* 0x00000034462d7220 */ /* 0x040fe20000400000 */
[----:B------:R-:W-:Y:S01]  /*89e0*/  F2FP.F16.E4M3.UNPACK_B R151, R151.H1 ;  /* 0x00000097ff97723e */ /* 0x000fe200030006ff */
[----:B------:R-:W-:Y:S01]  /*89f0*/  FFMA R31, R73, R104, R31 ;  /* 0x00000068491f7223 */ /* 0x000fe2000000001f */
[----:B------:R-:W-:Y:S01]  /*8a00*/  FMUL R52, R70, R59 ;  /* 0x0000003b46347220 */ /* 0x000fe20000400000 */
[----:B------:R-:W-:Y:S01]  /*8a10*/  IADD3 R68, PT, PT, R68, 0x1, RZ ;  /* 0x0000000144447810 */ /* 0x000fe20007ffe0ff */
[C---:B------:R-:W-:Y:S01]  /*8a20*/  FMUL R59, R70.reuse, R66 ;  /* 0x00000042463b7220 */ /* 0x040fe20000400000 */
[----:B------:R-:W-:Y:S01]  /*8a30*/  F2FP.SATFINITE.E4M3.F32.PACK_AB_MERGE_C R66, R13, R12, R14 ;  /* 0x0000000c0d42723e */ /* 0x000fe2000480700e */
[C---:B------:R-:W-:Y:S01]  /*8a40*/  FMUL R32, R70.reuse, R39 ;  /* 0x0000002746207220 */ /* 0x040fe20000400000 */
[--C-:B------:R-:W-:Y:S02]  /*8a50*/  HADD2.F32 R108, -RZ, R145.reuse.H0_H0 ;  /* 0x20000091ff6c7230 */ /* 0x100fe40000004100 */
[C---:B------:R-:W-:Y:S01]  /*8a60*/  FMUL R35, R70.reuse, R42 ;  /* 0x0000002a46237220 */ /* 0x040fe20000400000 */
[----:B------:R-:W-:Y:S02]  /*8a70*/  HADD2.F32 R109, -RZ, R145.H1_H1 ;  /* 0x30000091ff6d7230 */ /* 0x000fe40000004100 */
[C---:B------:R-:W-:Y:S01]  /*8a80*/  FFMA R32, R73.reuse, R105, R32 ;  /* 0x0000006949207223 */ /* 0x040fe20000000020 */
[----:B------:R-:W-:Y:S01]  /*8a90*/  FMUL R36, R70, R43 ;  /* 0x0000002b46247220 */ /* 0x000fe20000400000 */
[C---:B------:R-:W-:Y:S01]  /*8aa0*/  FFMA R33, R73.reuse, R106, R33 ;  /* 0x0000006a49217223 */ /* 0x040fe20000000021 */
[C---:B------:R-:W-:Y:S01]  /*8ab0*/  FFMA R34, R73.reuse, R107, R34 ;  /* 0x0000006b49227223 */ /* 0x040fe20000000022 */
[--C-:B------:R-:W-:Y:S01]  /*8ac0*/  HADD2.F32 R112, -RZ, R146.reuse.H0_H0 ;  /* 0x20000092ff707230 */ /* 0x100fe20000004100 */
[----:B------:R-:W-:Y:S01]  /*8ad0*/  F2FP.SATFINITE.E4M3.F32.PACK_AB_MERGE_C R32, R32, R31, RZ ;  /* 0x0000001f2020723e */ /* 0x000fe200048070ff */
[C---:B------:R-:W-:Y:S01]  /*8ae0*/  FFMA R35, R73.reuse, R108, R35 ;  /* 0x0000006c49237223 */ /* 0x040fe20000000023 */
[----:B------:R-:W-:Y:S02]  /*8af0*/  HADD2.F32 R113, -RZ, R146.H1_H1 ;  /* 0x30000092ff717230 */ /* 0x000fe40000004100 */
[----:B------:R-:W-:Y:S01]  /*8b00*/  FMUL R39, R70, R46 ;  /* 0x0000002e46277220 */ /* 0x000fe20000400000 */
[----:B------:R-:W-:Y:S01]  /*8b10*/  F2FP.SATFINITE.E4M3.F32.PACK_AB_MERGE_C R32, R30, R29, R32 ;  /* 0x0000001d1e20723e */ /* 0x000fe20004807020 */
[C---:B------:R-:W-:Y:S01]  /*8b20*/  FFMA R36, R73.reuse, R109, R36 ;  /* 0x0000006d49247223 */ /* 0x040fe20000000024 */
[C---:B------:R-:W-:Y:S01]  /*8b30*/  FMUL R40, R70.reuse, R47 ;  /* 0x0000002f46287220 */ /* 0x040fe20000400000 */
[C---:B------:R-:W-:Y:S01]  /*8b40*/  FFMA R37, R73.reuse, R110, R37 ;  /* 0x0000006e49257223 */ /* 0x040fe20000000025 */
[C---:B------:R-:W-:Y:S01]  /*8b50*/  FFMA R38, R73.reuse, R111, R38 ;  /* 0x0000006f49267223 */ /* 0x040fe20000000026 */
[C---:B------:R-:W-:Y:S01]  /*8b60*/  FMUL R42, R70.reuse, R49 ;  /* 0x00000031462a7220 */ /* 0x040fe20000400000 */
[--C-:B------:R-:W-:Y:S02]  /*8b70*/  HADD2.F32 R116, -RZ, R147.reuse.H0_H0 ;  /* 0x20000093ff747230 */ /* 0x100fe40000004100 */
[C---:B------:R-:W-:Y:S01]  /*8b80*/  FFMA R39, R73.reuse, R112, R39 ;  /* 0x0000007049277223 */ /* 0x040fe20000000027 */
[----:B------:R-:W-:Y:S02]  /*8b90*/  HADD2.F32 R117, -RZ, R147.H1_H1 ;  /* 0x30000093ff757230 */ /* 0x000fe40000004100 */
[C---:B------:R-:W-:Y:S01]  /*8ba0*/  FMUL R43, R70.reuse, R50 ;  /* 0x00000032462b7220 */ /* 0x040fe20000400000 */
[C---:B------:R-:W-:Y:S01]  /*8bb0*/  FFMA R40, R73.reuse, R113, R40 ;  /* 0x0000007149287223 */ /* 0x040fe20000000028 */
[C---:B------:R-:W-:Y:S01]  /*8bc0*/  FMUL R44, R70.reuse, R51 ;  /* 0x00000033462c7220 */ /* 0x040fe20000400000 */
[C---:B------:R-:W-:Y:S01]  /*8bd0*/  FFMA R41, R73.reuse, R114, R41 ;  /* 0x0000007249297223 */ /* 0x040fe20000000029 */
[C---:B------:R-:W-:Y:S01]  /*8be0*/  FMUL R50, R70.reuse, R57 ;  /* 0x0000003946327220 */ /* 0x040fe20000400000 */
[C---:B------:R-:W-:Y:S01]  /*8bf0*/  FMUL R57, R70.reuse, R64 ;  /* 0x0000004046397220 */ /* 0x040fe20000400000 */
[----:B------:R-:W-:Y:S01]  /*8c00*/  FFMA R42, R73, R115, R42 ;  /* 0x00000073492a7223 */ /* 0x000fe2000000002a */
[C---:B------:R-:W-:Y:S01]  /*8c10*/  FMUL R46, R70.reuse, R53 ;  /* 0x00000035462e7220 */ /* 0x040fe20000400000 */
[--C-:B------:R-:W-:Y:S01]  /*8c20*/  HADD2.F32 R120, -RZ, R148.reuse.H0_H0 ;  /* 0x20000094ff787230 */ /* 0x100fe20000004100 */
[----:B------:R-:W-:Y:S01]  /*8c30*/  F2FP.SATFINITE.E4M3.F32.PACK_AB_MERGE_C R64, R5, R4, R76 ;  /* 0x000000040540723e */ /* 0x000fe2000480704c */
[C---:B------:R-:W-:Y:S01]  /*8c40*/  FMUL R51, R70.reuse, R58 ;  /* 0x0000003a46337220 */ /* 0x040fe20000400000 */
[C---:B------:R-:W-:Y:S01]  /*8c50*/  FMUL R53, R70.reuse, R60 ;  /* 0x0000003c46357220 */ /* 0x040fe20000400000 */
[C---:B------:R-:W-:Y:S01]  /*8c60*/  FFMA R43, R73.reuse, R116, R43 ;  /* 0x00000074492b7223 */ /* 0x040fe2000000002b */
[----:B------:R-:W-:Y:S02]  /*8c70*/  HADD2.F32 R121, -RZ, R148.H1_H1 ;  /* 0x30000094ff797230 */ /* 0x000fe40000004100 */
[C---:B------:R-:W-:Y:S01]  /*8c80*/  FMUL R47, R70.reuse, R54 ;  /* 0x00000036462f7220 */ /* 0x040fe20000400000 */
[C---:B------:R-:W-:Y:S01]  /*8c90*/  FMUL R58, R70.reuse, R65 ;  /* 0x00000041463a7220 */ /* 0x040fe20000400000 */
[----:B------:R-:W-:Y:S01]  /*8ca0*/  FMUL R60, R70, R67 ;  /* 0x00000043463c7220 */ /* 0x000fe20000400000 */
[----:B------:R-:W-:Y:S01]  /*8cb0*/  F2FP.SATFINITE.E4M3.F32.PACK_AB_MERGE_C R5, R20, R11, RZ ;  /* 0x0000000b1405723e */ /* 0x000fe200048070ff */
[----:B------:R-:W-:Y:S01]  /*8cc0*/  FFMA R44, R73, R117, R44 ;  /* 0x00000075492c7223 */ /* 0x000fe2000000002c */
[C---:B------:R-:W-:Y:S01]  /*8cd0*/  FMUL R48, R70.reuse, R55 ;  /* 0x0000003746307220 */ /* 0x040fe20000400000 */
[----:B------:R-:W-:Y:S01]  /*8ce0*/  F2FP.SATFINITE.E4M3.F32.PACK_AB_MERGE_C R65, R9, R8, R78 ;  /* 0x000000080941723e */ /* 0x000fe2000480704e */
[----:B------:R-:W-:Y:S01]  /*8cf0*/  FFMA R45, R73, R118, R45 ;  /* 0x00000076492d7223 */ /* 0x000fe2000000002d */
[----:B------:R-:W-:Y:S01]  /*8d00*/  F2FP.SATFINITE.E4M3.F32.PACK_AB_MERGE_C R67, R17, R16, R18 ;  /* 0x000000101143723e */ /* 0x000fe20004807012 */
[----:B------:R-:W-:Y:S01]  /*8d10*/  FMUL R49, R70, R56 ;  /* 0x0000003846317220 */ /* 0x000fe20000400000 */
[C---:B------:R-:W-:Y:S01]  /*8d20*/  FFMA R46, R73.reuse, R119, R46 ;  /* 0x00000077492e7223 */ /* 0x040fe2000000002e */
[--C-:B------:R-:W-:Y:S02]  /*8d30*/  HADD2.F32 R124, -RZ, R149.reuse.H0_H0 ;  /* 0x20000095ff7c7230 */ /* 0x100fe40000004100 */
[C---:B------:R-:W-:Y:S01]  /*8d40*/  FFMA R47, R73.reuse, R120, R47 ;  /* 0x00000078492f7223 */ /* 0x040fe2000000002f */
[----:B------:R1:W-:Y:S01]  /*8d50*/  STS.128 [R165+UR49+0x6200], R64 ;  /* 0x00620040a5007988 */ /* 0x0003e20008000c31 */
[----:B------:R-:W-:Y:S01]  /*8d60*/  HADD2.F32 R125, -RZ, R149.H1_H1 ;  /* 0x30000095ff7d7230 */ /* 0x000fe20000004100 */
[----:B------:R-:W-:Y:S01]  /*8d70*/  F2FP.SATFINITE.E4M3.F32.PACK_AB_MERGE_C R5, R10, R7, R5 ;  /* 0x000000070a05723e */ /* 0x000fe20004807005 */
[C---:B------:R-:W-:Y:S01]  /*8d80*/  FFMA R48, R73.reuse, R121, R48 ;  /* 0x0000007949307223 */ /* 0x040fe20000000030 */
[----:B------:R-:W-:Y:S01]  /*8d90*/  F2FP.SATFINITE.E4M3.F32.PACK_AB_MERGE_C R7, R28, R27, RZ ;  /* 0x0000001b1c07723e */ /* 0x000fe200048070ff */
        /* <DEDUP_REMOVED lines=8> */
[----:B------:R-:W-:Y:S01]  /*8e20*/  FMUL R56, R70, R63 ;  /* 0x0000003f46387220 */ /* 0x000fe20000400000 */
[----:B------:R-:W-:Y:S01]  /*8e30*/  F2FP.SATFINITE.E4M3.F32.PACK_AB_MERGE_C R4, R2, R0, R3 ;  /* 0x000000000204723e */ /* 0x000fe20004807003 */
[C---:B------:R-:W-:Y:S01]  /*8e40*/  FFMA R53, R73.reuse, R126, R53 ;  /* 0x0000007e49357223 */ /* 0x040fe20000000035 */
[----:B------:R-:W-:Y:S01]  /*8e50*/  F2FP.SATFINITE.E4M3.F32.PACK_AB_MERGE_C R7, R26, R25, R7 ;  /* 0x000000191a07723e */ /* 0x000fe20004807007 */
[C---:B------:R-:W-:Y:S01]  /*8e60*/  FFMA R54, R73.reuse, R127, R54 ;  /* 0x0000007f49367223 */ /* 0x040fe20000000036 */
[--C-:B------:R-:W-:Y:S02]  /*8e70*/  HADD2.F32 R74, -RZ, R151.reuse.H0_H0 ;  /* 0x20000097ff4a7230 */ /* 0x100fe40000004100 */
[C---:B------:R-:W-:Y:S01]  /*8e80*/  FFMA R55, R73.reuse, R128, R55 ;  /* 0x0000008049377223 */ /* 0x040fe20000000037 */
[----:B------:R-:W-:Y:S01]  /*8e90*/  HADD2.F32 R131, -RZ, R151.H1_H1 ;  /* 0x30000097ff837230 */ /* 0x000fe20000004100 */
[----:B------:R1:W-:Y:S01]  /*8ea0*/  STS.128 [R190+0x6010], R4 ;  /* 0x00601004be007388 */ /* 0x0003e20000000c00 */
[----:B------:R-:W-:Y:S01]  /*8eb0*/  F2FP.SATFINITE.E4M3.F32.PACK_AB_MERGE_C R35, R36, R35, RZ ;  /* 0x000000232423723e */ /* 0x000fe200048070ff */
[C---:B------:R-:W-:Y:S01]  /*8ec0*/  FFMA R56, R73.reuse, R129, R56 ;  /* 0x0000008149387223 */ /* 0x040fe20000000038 */
[----:B------:R-:W-:Y:S01]  /*8ed0*/  F2FP.SATFINITE.E4M3.F32.PACK_AB_MERGE_C R39, R40, R39, RZ ;  /* 0x000000272827723e */ /* 0x000fe200048070ff */
[C---:B------:R-:W-:Y:S01]  /*8ee0*/  FFMA R57, R73.reuse, R72, R57 ;  /* 0x0000004849397223 */ /* 0x040fe20000000039 */
[----:B------:R-:W-:Y:S01]  /*8ef0*/  F2FP.SATFINITE.E4M3.F32.PACK_AB_MERGE_C R43, R44, R43, RZ ;  /* 0x0000002b2c2b723e */ /* 0x000fe200048070ff */
[C---:B------:R-:W-:Y:S01]  /*8f00*/  FFMA R58, R73.reuse, R75, R58 ;  /* 0x0000004b493a7223 */ /* 0x040fe2000000003a */
[C---:B------:R-:W-:Y:S01]  /*8f10*/  FFMA R59, R73.reuse, R74, R59 ;  /* 0x0000004a493b7223 */ /* 0x040fe2000000003b */
[----:B------:R-:W-:Y:S01]  /*8f20*/  F2FP.SATFINITE.E4M3.F32.PACK_AB_MERGE_C R33, R34, R33, R35 ;  /* 0x000000212221723e */ /* 0x000fe20004807023 */
        /* <DEDUP_REMOVED lines=11> */
[----:B------:R-:W-:Y:S05]  /*8fe0*/  F2FP.SATFINITE.E4M3.F32.PACK_AB_MERGE_C R51, R58, R57, R59 ;  /* 0x000000393a33723e */ /* 0x000fea000480703b */
        /* <DEDUP_REMOVED lines=13> */
[----:B------:R-:W-:Y:S01]  /*90c0*/  R2UR UR12, R186 ;  /* 0x00000000ba0c72ca */ /* 0x000fe200000e0000 */
[----:B------:R-:W-:Y:S01]  /*90d0*/  UIADD3 UR8, UPT, UPT, UR49, 0x6200, URZ ;  /* 0x0000620031087890 */ /* 0x000fe2000fffe0ff */
[----:B------:R-:W-:Y:S01]  /*90e0*/  R2UR UR13, R187 ;  /* 0x00000000bb0d72ca */ /* 0x000fe200000e0000 */
[----:B--2---:R-:W-:Y:S04]  /*90f0*/  UIADD3 UR4, UP0, UPT, UR6, 0x780, URZ ;  /* 0x0000078006047890 */ /* 0x004fe8000ff1e0ff */
[----:B------:R-:W-:Y:S09]  /*9100*/  UIADD3.X UR5, UPT, UPT, URZ, UR7, URZ, UP0, !UPT ;  /* 0x00000007ff057290 */ /* 0x000ff200087fe4ff */
[----:B------:R2:W-:Y:S01]  /*9110*/  UTMASTG.5D.IM2COL [UR8], [UR4] ;  /* 0x00000008040073b5 */ /* 0x0005e20008060000 */
[----:B------:R0:W-:Y:S01]  /*9120*/  UTMACMDFLUSH ;  /* 0x00000000000079b7 */ /* 0x0001e20000000000 */
[----:B--2---:R-:W-:Y:S04]  /*9130*/  DEPBAR.LE SB0, 0x1 ;  /* 0x000080400000791a */ /* 0x004fe80000000000 */
.L_x_105:
[----:B------:R-:W-:Y:S05]  /*9140*/  BSYNC.RECONVERGENT B0 ;  /* 0x0000000000007941 */ /* 0x000fea0003800200 */
.L_x_104:
[----:B------:R-:W-:Y:S01]  /*9150*/  R2UR UR5, R135 ;  /* 0x00000000870572ca */ /* 0x000fe200000e0000 */
[----:B------:R-:W-:Y:S01]  /*9160*/  BAR.SYNC.DEFER_BLOCKING 0x1, 0x80 ;  /* 0x0042000000007b1d */ /* 0x000fe20000010000 */
[----:B------:R-:W-:Y:S01]  /*9170*/  R2UR UR4, R160 ;  /* 0x00000000a00472ca */ /* 0x000fe200000e0000 */
[----:B------:R-:W-:Y:S01]  /*9180*/  UISETP.NE.AND UP0, UPT, UR52, URZ, UPT ;  /* 0x000000ff3400728c */ /* 0x000fe2000bf05270 */
[C---:B------:R-:W-:Y:S02]  /*9190*/  ISETP.NE.AND P0, PT, R68.reuse, 0x2, PT ;  /* 0x000000024400780c */ /* 0x040fe40003f05270 */
[----:B------:R-:W-:Y:S02]  /*91a0*/  LOP3.LUT R163, R163, 0x1, RZ, 0x3c, !PT ;  /* 0x00000001a3a37812 */ /* 0x000fe400078e3cff */
[----:B------:R-:W-:Y:S02]  /*91b0*/  SEL R3, RZ, 0x1, P0 ;  /* 0x00000001ff037807 */ /* 0x000fe40000000000 */
[----:B------:R-:W-:Y:S02]  /*91c0*/  SEL R68, R68, RZ, P0 ;  /* 0x000000ff44447207 */ /* 0x000fe40000000000 */
[----:B------:R-:W-:Y:S01]  /*91d0*/  LOP3.LUT R164, R164, R3, RZ, 0x3c, !PT ;  /* 0x00000003a4a47212 */ /* 0x000fe200078e3cff */
[----:B------:R-:W-:Y:S02]  /*91e0*/  UIADD3 UR24, UPT, UPT, UR36, UR5, URZ ;  /* 0x0000000524187290 */ /* 0x000fe4000fffe0ff */
[----:B------:R-:W-:Y:S01]  /*91f0*/  UIADD3 UR50, UPT, UPT, UR37, UR4, URZ ;  /* 0x0000000425327290 */ /* 0x000fe2000fffe0ff */
[----:B------:R-:W-:Y:S01]  /*9200*/  UMOV UR51, UR61 ;  /* 0x0000003d00337c82 */ /* 0x000fe20008000000 */
[----:B------:R-:W-:Y:S10]  /*9210*/  BRA.U UP0, `(.L_x_106) ;  /* 0xffffffc100c87547 */ /* 0x000ff4000b83ffff */
[----:B------:R-:W-:Y:S05]  /*9220*/  EXIT ;  /* 0x000000000000794d */ /* 0x000fea0003800000 */
.L_x_20:
[----:B------:R-:W-:Y:S07]  /*9230*/  MOV R0, UR9 ;  /* 0x0000000900007c02 */ /* 0x000fee0008000f00 */
.L_x_107:
[----:B--2---:R2:W3:Y:S02]  /*9240*/  SYNCS.PHASECHK.TRANS64.TRYWAIT P0, [R0+URZ+0x60], R5 ;  /* 0x00006005000075a7 */ /* 0x0044e400080011ff */
[----:B---3--:R-:W-:Y:S05]  /*9250*/  @!P0 NANOSLEEP.SYNCS 0x989680 ;  /* 0x009896800000895d */ /* 0x008fea0003900000 */
[----:B------:R-:W3:Y:S02]  /*9260*/  @!P0 SYNCS.PHASECHK.TRANS64 P0, [R0+URZ+0x60], R5 ;  /* 0x00006005000085a7 */ /* 0x000ee400080010ff */
[----:B---3--:R-:W-:Y:S05]  /*9270*/  @!P0 BRA `(.L_x_107) ;  /* 0xfffffffc00f08947 */ /* 0x008fea000383ffff */
[----:B------:R-:W-:Y:S05]  /*9280*/  BRA `(.L_x_19) ;  /* 0xffffff8400b47947 */ /* 0x000fea000383ffff */
.L_x_26:
[----:B------:R-:W-:Y:S07]  /*9290*/  MOV R0, UR9 ;  /* 0x0000000900007c02 */ /* 0x000fee0008000f00 */
.L_x_108:
[----:B--2---:R2:W4:Y:S02]  /*92a0*/  SYNCS.PHASECHK.TRANS64.TRYWAIT P0, [R0+URZ+0x60], R5 ;  /* 0x00006005000075a7 */ /* 0x00452400080011ff */
[----:B----4-:R-:W-:Y:S05]  /*92b0*/  @!P0 NANOSLEEP.SYNCS 0x989680 ;  /* 0x009896800000895d */ /* 0x010fea0003900000 */
[----:B------:R-:W4:Y:S02]  /*92c0*/  @!P0 SYNCS.PHASECHK.TRANS64 P0, [R0+URZ+0x60], R5 ;  /* 0x00006005000085a7 */ /* 0x000f2400080010ff */
[----:B----4-:R-:W-:Y:S05]  /*92d0*/  @!P0 BRA `(.L_x_108) ;  /* 0xfffffffc00f08947 */ /* 0x010fea000383ffff */
[----:B------:R-:W-:Y:S05]  /*92e0*/  BRA `(.L_x_25) ;  /* 0xffffff8c00407947 */ /* 0x000fea000383ffff */
.L_x_30:
[----:B------:R-:W-:-:S07]  /*92f0*/  MOV R0, UR36 ;  /* 0x0000002400007c02 */ /* 0x000fce0008000f00 */
.L_x_109:
[----:B-1----:R1:W2:Y:S02]  /*9300*/  SYNCS.PHASECHK.TRANS64.TRYWAIT P0, [R0+URZ+0xf0], R3 ;  /* 0x0000f003000075a7 */ /* 0x0022a400080011ff */
[----:B--2---:R-:W-:Y:S05]  /*9310*/  @!P0 NANOSLEEP.SYNCS 0x989680 ;  /* 0x009896800000895d */ /* 0x004fea0003900000 */
[----:B------:R-:W2:Y:S02]  /*9320*/  @!P0 SYNCS.PHASECHK.TRANS64 P0, [R0+URZ+0xf0], R3 ;  /* 0x0000f003000085a7 */ /* 0x000ea400080010ff */
[----:B--2---:R-:W-:Y:S05]  /*9330*/  @!P0 BRA `(.L_x_109) ;  /* 0xfffffffc00f08947 */ /* 0x004fea000383ffff */
[----:B------:R-:W-:Y:S05]  /*9340*/  BRA `(.L_x_110) ;  /* 0xffffff90000c7947 */ /* 0x000fea000383ffff */
.L_x_34:
[----:B------:R-:W-:-:S07]  /*9350*/  MOV R0, UR4 ;  /* 0x0000000400007c02 */ /* 0x000fce0008000f00 */
.L_x_111:
[----:B-1----:R1:W2:Y:S02]  /*9360*/  SYNCS.PHASECHK.TRANS64.TRYWAIT P0, [R0+URZ], R3 ;  /* 0x00000003000075a7 */ /* 0x0022a400080011ff */
[----:B--2---:R-:W-:Y:S05]  /*9370*/  @!P0 NANOSLEEP.SYNCS 0x989680 ;  /* 0x009896800000895d */ /* 0x004fea0003900000 */
[----:B------:R-:W2:Y:S02]  /*9380*/  @!P0 SYNCS.PHASECHK.TRANS64 P0, [R0+URZ], R3 ;  /* 0x00000003000085a7 */ /* 0x000ea400080010ff */
[----:B--2---:R-:W-:Y:S05]  /*9390*/  @!P0 BRA `(.L_x_111) ;  /* 0xfffffffc00f08947 */ /* 0x004fea000383ffff */
[----:B------:R-:W-:Y:S05]  /*93a0*/  BRA `(.L_x_112) ;  /* 0xffffff9400a47947 */ /* 0x000fea000383ffff */
.L_x_35:
[----:B------:R-:W-:-:S07]  /*93b0*/  MOV R0, UR5 ;  /* 0x0000000500007c02 */ /* 0x000fce0008000f00 */
.L_x_113:
[----:B-1----:R1:W2:Y:S02]  /*93c0*/  SYNCS.PHASECHK.TRANS64.TRYWAIT P0, [R0+URZ], R3 ;  /* 0x00000003000075a7 */ /* 0x0022a400080011ff */
[----:B--2---:R-:W-:Y:S05]  /*93d0*/  @!P0 NANOSLEEP.SYNCS 0x989680 ;  /* 0x009896800000895d */ /* 0x004fea0003900000 */
[----:B------:R-:W2:Y:S02]  /*93e0*/  @!P0 SYNCS.PHASECHK.TRANS64 P0, [R0+URZ], R3 ;  /* 0x00000003000085a7 */ /* 0x000ea400080010ff */
[----:B--2---:R-:W-:Y:S05]  /*93f0*/  @!P0 BRA `(.L_x_113) ;  /* 0xfffffffc00f08947 */ /* 0x004fea000383ffff */
[----:B------:R-:W-:Y:S05]  /*9400*/  BRA `(.L_x_114) ;  /* 0xffffff9400b47947 */ /* 0x000fea000383ffff */
.L_x_36:
[----:B------:R-:W-:-:S07]  /*9410*/  MOV R0, UR5 ;  /* 0x0000000500007c02 */ /* 0x000fce0008000f00 */
.L_x_115:
[----:B-1----:R1:W2:Y:S02]  /*9420*/  SYNCS.PHASECHK.TRANS64.TRYWAIT P0, [R0+URZ], R3 ;  /* 0x00000003000075a7 */ /* 0x0022a400080011ff */
[----:B--2---:R-:W-:Y:S05]  /*9430*/  @!P0 NANOSLEEP.SYNCS 0x989680 ;  /* 0x009896800000895d */ /* 0x004fea0003900000 */
[----:B------:R-:W2:Y:S02]  /*9440*/  @!P0 SYNCS.PHASECHK.TRANS64 P0, [R0+URZ], R3 ;  /* 0x00000003000085a7 */ /* 0x000ea400080010ff */
[----:B--2---:R-:W-:Y:S05]  /*9450*/  @!P0 BRA `(.L_x_115) ;  /* 0xfffffffc00f08947 */ /* 0x004fea000383ffff */
[----:B------:R-:W-:Y:S05]  /*9460*/  BRA `(.L_x_116) ;  /* 0xffffff9400c47947 */ /* 0x000fea000383ffff */
.L_x_37:
[----:B------:R-:W-:-:S07]  /*9470*/  MOV R0, UR5 ;  /* 0x0000000500007c02 */ /* 0x000fce0008000f00 */
.L_x_117:
[----:B-1----:R1:W2:Y:S02]  /*9480*/  SYNCS.PHASECHK.TRANS64.TRYWAIT P0, [R0+URZ], R3 ;  /* 0x00000003000075a7 */ /* 0x0022a400080011ff */
[----:B--2---:R-:W-:Y:S05]  /*9490*/  @!P0 NANOSLEEP.SYNCS 0x989680 ;  /* 0x009896800000895d */ /* 0x004fea0003900000 */
[----:B------:R-:W2:Y:S02]  /*94a0*/  @!P0 SYNCS.PHASECHK.TRANS64 P0, [R0+URZ], R3 ;  /* 0x00000003000085a7 */ /* 0x000ea400080010ff */
[----:B--2---:R-:W-:Y:S05]  /*94b0*/  @!P0 BRA `(.L_x_117) ;  /* 0xfffffffc00f08947 */ /* 0x004fea000383ffff */
[----:B------:R-:W-:Y:S05]  /*94c0*/  BRA `(.L_x_118) ;  /* 0xffffff9400d47947 */ /* 0x000fea000383ffff */
.L_x_38:
[----:B------:R-:W-:-:S07]  /*94d0*/  MOV R0, UR5 ;  /* 0x0000000500007c02 */ /* 0x000fce0008000f00 */
.L_x_119:
[----:B-1----:R1:W2:Y:S02]  /*94e0*/  SYNCS.PHASECHK.TRANS64.TRYWAIT P0, [R0+URZ], R3 ;  /* 0x00000003000075a7 */ /* 0x0022a400080011ff */
[----:B--2---:R-:W-:Y:S05]  /*94f0*/  @!P0 NANOSLEEP.SYNCS 0x989680 ;  /* 0x009896800000895d */ /* 0x004fea0003900000 */
[----:B------:R-:W2:Y:S02]  /*9500*/  @!P0 SYNCS.PHASECHK.TRANS64 P0, [R0+URZ], R3 ;  /* 0x00000003000085a7 */ /* 0x000ea400080010ff */
[----:B--2---:R-:W-:Y:S05]  /*9510*/  @!P0 BRA `(.L_x_119) ;  /* 0xfffffffc00f08947 */ /* 0x004fea000383ffff */
[----:B------:R-:W-:Y:S05]  /*9520*/  BRA `(.L_x_120) ;  /* 0xffffff9400e47947 */ /* 0x000fea000383ffff */
.L_x_39:
[----:B------:R-:W-:-:S07]  /*9530*/  MOV R0, UR5 ;  /* 0x0000000500007c02 */ /* 0x000fce0008000f00 */
.L_x_121:
[----:B-1----:R1:W2:Y:S02]  /*9540*/  SYNCS.PHASECHK.TRANS64.TRYWAIT P0, [R0+URZ], R3 ;  /* 0x00000003000075a7 */ /* 0x0022a400080011ff */
[----:B--2---:R-:W-:Y:S05]  /*9550*/  @!P0 NANOSLEEP.SYNCS 0x989680 ;  /* 0x009896800000895d */ /* 0x004fea0003900000 */
[----:B------:R-:W2:Y:S02]  /*9560*/  @!P0 SYNCS.PHASECHK.TRANS64 P0, [R0+URZ], R3 ;  /* 0x00000003000085a7 */ /* 0x000ea400080010ff */
[----:B--2---:R-:W-:Y:S05]  /*9570*/  @!P0 BRA `(.L_x_121) ;  /* 0xfffffffc00f08947 */ /* 0x004fea000383ffff */
[----:B------:R-:W-:Y:S05]  /*9580*/  BRA `(.L_x_122) ;  /* 0xffffff9400f47947 */ /* 0x000fea000383ffff */
.L_x_40:
[----:B------:R-:W-:-:S07]  /*9590*/  MOV R0, UR5 ;  /* 0x0000000500007c02 */ /* 0x000fce0008000f00 */
.L_x_123:
[----:B-1----:R1:W2:Y:S02]  /*95a0*/  SYNCS.PHASECHK.TRANS64.TRYWAIT P0, [R0+URZ], R3 ;  /* 0x00000003000075a7 */ /* 0x0022a400080011ff */
[----:B--2---:R-:W-:Y:S05]  /*95b0*/  @!P0 NANOSLEEP.SYNCS 0x989680 ;  /* 0x009896800000895d */ /* 0x004fea0003900000 */
[----:B------:R-:W2:Y:S02]  /*95c0*/  @!P0 SYNCS.PHASECHK.TRANS64 P0, [R0+URZ], R3 ;  /* 0x00000003000085a7 */ /* 0x000ea400080010ff */
[----:B--2---:R-:W-:Y:S05]  /*95d0*/  @!P0 BRA `(.L_x_123) ;  /* 0xfffffffc00f08947 */ /* 0x004fea000383ffff */
[----:B------:R-:W-:Y:S05]  /*95e0*/  BRA `(.L_x_124) ;  /* 0xffffff9800047947 */ /* 0x000fea000383ffff */
.L_x_41:
[----:B------:R-:W-:-:S07]  /*95f0*/  MOV R0, UR5 ;  /* 0x0000000500007c02 */ /* 0x000fce0008000f00 */
.L_x_125:
[----:B-1----:R1:W2:Y:S02]  /*9600*/  SYNCS.PHASECHK.TRANS64.TRYWAIT P0, [R0+URZ], R3 ;  /* 0x00000003000075a7 */ /* 0x0022a400080011ff */
[----:B--2---:R-:W-:Y:S05]  /*9610*/  @!P0 NANOSLEEP.SYNCS 0x989680 ;  /* 0x009896800000895d */ /* 0x004fea0003900000 */
[----:B------:R-:W2:Y:S02]  /*9620*/  @!P0 SYNCS.PHASECHK.TRANS64 P0, [R0+URZ], R3 ;  /* 0x00000003000085a7 */ /* 0x000ea400080010ff */
[----:B--2---:R-:W-:Y:S05]  /*9630*/  @!P0 BRA `(.L_x_125) ;  /* 0xfffffffc00f08947 */ /* 0x004fea000383ffff */
[----:B------:R-:W-:Y:S05]  /*9640*/  BRA `(.L_x_126) ;  /* 0xffffff9800147947 */ /* 0x000fea000383ffff */
.L_x_42:
[----:B------:R-:W-:-:S07]  /*9650*/  MOV R0, UR5 ;  /* 0x0000000500007c02 */ /* 0x000fce0008000f00 */
.L_x_127:
[----:B-1----:R1:W2:Y:S02]  /*9660*/  SYNCS.PHASECHK.TRANS64.TRYWAIT P0, [R0+URZ], R3 ;  /* 0x00000003000075a7 */ /* 0x0022a400080011ff */
[----:B--2---:R-:W-:Y:S05]  /*9670*/  @!P0 NANOSLEEP.SYNCS 0x989680 ;  /* 0x009896800000895d */ /* 0x004fea0003900000 */
[----:B------:R-:W2:Y:S02]  /*9680*/  @!P0 SYNCS.PHASECHK.TRANS64 P0, [R0+URZ], R3 ;  /* 0x00000003000085a7 */ /* 0x000ea400080010ff */
[----:B--2---:R-:W-:Y:S05]  /*9690*/  @!P0 BRA `(.L_x_127) ;  /* 0xfffffffc00f08947 */ /* 0x004fea000383ffff */
[----:B------:R-:W-:Y:S05]  /*96a0*/  BRA `(.L_x_128) ;  /* 0xffffff9800247947 */ /* 0x000fea000383ffff */
.L_x_43:
[----:B------:R-:W-:-:S07]  /*96b0*/  MOV R0, UR5 ;  /* 0x0000000500007c02 */ /* 0x000fce0008000f00 */
.L_x_129:
[----:B-1----:R1:W2:Y:S02]  /*96c0*/  SYNCS.PHASECHK.TRANS64.TRYWAIT P0, [R0+URZ], R3 ;  /* 0x00000003000075a7 */ /* 0x0022a400080011ff */
[----:B--2---:R-:W-:Y:S05]  /*96d0*/  @!P0 NANOSLEEP.SYNCS 0x989680 ;  /* 0x009896800000895d */ /* 0x004fea0003900000 */
[----:B------:R-:W2:Y:S02]  /*96e0*/  @!P0 SYNCS.PHASECHK.TRANS64 P0, [R0+URZ], R3 ;  /* 0x00000003000085a7 */ /* 0x000ea400080010ff */
[----:B--2---:R-:W-:Y:S05]  /*96f0*/  @!P0 BRA `(.L_x_129) ;  /* 0xfffffffc00f08947 */ /* 0x004fea000383ffff */
[----:B------:R-:W-:Y:S05]  /*9700*/  BRA `(.L_x_130) ;  /* 0xffffff9800347947 */ /* 0x000fea000383ffff */
.L_x_44:
[----:B------:R-:W-:-:S07]  /*9710*/  MOV R0, UR5 ;  /* 0x0000000500007c02 */ /* 0x000fce0008000f00 */
.L_x_131:
[----:B-1----:R1:W2:Y:S02]  /*9720*/  SYNCS.PHASECHK.TRANS64.TRYWAIT P0, [R0+URZ], R3 ;  /* 0x00000003000075a7 */ /* 0x0022a400080011ff */
[----:B--2---:R-:W-:Y:S05]  /*9730*/  @!P0 NANOSLEEP.SYNCS 0x989680 ;  /* 0x009896800000895d */ /* 0x004fea0003900000 */
[----:B------:R-:W2:Y:S02]  /*9740*/  @!P0 SYNCS.PHASECHK.TRANS64 P0, [R0+URZ], R3 ;  /* 0x00000003000085a7 */ /* 0x000ea400080010ff */
[----:B--2---:R-:W-:Y:S05]  /*9750*/  @!P0 BRA `(.L_x_131) ;  /* 0xfffffffc00f08947 */ /* 0x004fea000383ffff */
[----:B------:R-:W-:Y:S05]  /*9760*/  BRA `(.L_x_132) ;  /* 0xffffff9800447947 */ /* 0x000fea000383ffff */
.L_x_47:
[----:B------:R-:W-:-:S07]  /*9770*/  MOV R4, UR4 ;  /* 0x0000000400047c02 */ /* 0x000fce0008000f00 */
.L_x_133:
[----:B--2---:R2:W3:Y:S02]  /*9780*/  SYNCS.PHASECHK.TRANS64.TRYWAIT P1, [R4+URZ+0xf8], R7 ;  /* 0x0000f807040075a7 */ /* 0x0044e400080211ff */
[----:B---3--:R-:W-:Y:S05]  /*9790*/  @!P1 NANOSLEEP.SYNCS 0x989680 ;  /* 0x009896800000995d */ /* 0x008fea0003900000 */
[----:B------:R-:W3:Y:S02]  /*97a0*/  @!P1 SYNCS.PHASECHK.TRANS64 P1, [R4+URZ+0xf8], R7 ;  /* 0x0000f807040095a7 */ /* 0x000ee400080210ff */
[----:B---3--:R-:W-:Y:S05]  /*97b0*/  @!P1 BRA `(.L_x_133) ;  /* 0xfffffffc00f09947 */ /* 0x008fea000383ffff */
[----:B------:R-:W-:Y:S05]  /*97c0*/  BRA `(.L_x_134) ;  /* 0xffffff9800b47947 */ /* 0x000fea000383ffff */
.L_x_48:
[----:B--2---:R-:W-:-:S07]  /*97d0*/  MOV R4, UR4 ;  /* 0x0000000400047c02 */ /* 0x004fce0008000f00 */
.L_x_135:
[----:B--2---:R2:W3:Y:S02]  /*97e0*/  SYNCS.PHASECHK.TRANS64.TRYWAIT P1, [R4+URZ+0xf0], R5 ;  /* 0x0000f005040075a7 */ /* 0x0044e400080211ff */
[----:B---3--:R-:W-:Y:S05]  /*97f0*/  @!P1 NANOSLEEP.SYNCS 0x989680 ;  /* 0x009896800000995d */ /* 0x008fea0003900000 */
[----:B------:R-:W3:Y:S02]  /*9800*/  @!P1 SYNCS.PHASECHK.TRANS64 P1, [R4+URZ+0xf0], R5 ;  /* 0x0000f005040095a7 */ /* 0x000ee400080210ff */
[----:B---3--:R-:W-:Y:S05]  /*9810*/  @!P1 BRA `(.L_x_135) ;  /* 0xfffffffc00f09947 */ /* 0x008fea000383ffff */
[----:B------:R-:W-:Y:S05]  /*9820*/  BRA `(.L_x_136) ;  /* 0xffffff9800bc7947 */ /* 0x000fea000383ffff */
.L_x_56:
[----:B------:R-:W-:-:S07]  /*9830*/  MOV R0, UR18 ;  /* 0x0000001200007c02 */ /* 0x000fce0008000f00 */
.L_x_137:
[----:B-1----:R1:W2:Y:S02]  /*9840*/  SYNCS.PHASECHK.TRANS64.TRYWAIT P0, [R0+URZ+0xf0], R5 ;  /* 0x0000f005000075a7 */ /* 0x0022a400080011ff */
[----:B--2---:R-:W-:Y:S05]  /*9850*/  @!P0 NANOSLEEP.SYNCS 0x989680 ;  /* 0x009896800000895d */ /* 0x004fea0003900000 */
[----:B------:R-:W2:Y:S02]  /*9860*/  @!P0 SYNCS.PHASECHK.TRANS64 P0, [R0+URZ+0xf0], R5 ;  /* 0x0000f005000085a7 */ /* 0x000ea400080010ff */
[----:B--2---:R-:W-:Y:S05]  /*9870*/  @!P0 BRA `(.L_x_137) ;  /* 0xfffffffc00f08947 */ /* 0x004fea000383ffff */
[----:B------:R-:W-:Y:S05]  /*9880*/  BRA `(.L_x_138) ;  /* 0xffffffa000347947 */ /* 0x000fea000383ffff */
.L_x_57:
[----:B------:R-:W-:-:S07]  /*9890*/  MOV R5, UR22 ;  /* 0x0000001600057c02 */ /* 0x000fce0008000f00 */
.L_x_139:
[----:B-1----:R1:W2:Y:S02]  /*98a0*/  SYNCS.PHASECHK.TRANS64.TRYWAIT P0, [R5+URZ+0x110], R0 ;  /* 0x00011000050075a7 */ /* 0x0022a400080011ff */
[----:B--2---:R-:W-:Y:S05]  /*98b0*/  @!P0 NANOSLEEP.SYNCS 0x989680 ;  /* 0x009896800000895d */ /* 0x004fea0003900000 */
[----:B------:R-:W2:Y:S02]  /*98c0*/  @!P0 SYNCS.PHASECHK.TRANS64 P0, [R5+URZ+0x110], R0 ;  /* 0x00011000050085a7 */ /* 0x000ea400080010ff */
[----:B--2---:R-:W-:Y:S05]  /*98d0*/  @!P0 BRA `(.L_x_139) ;  /* 0xfffffffc00f08947 */ /* 0x004fea000383ffff */
[----:B------:R-:W-:Y:S05]  /*98e0*/  BRA `(.L_x_140) ;  /* 0xffffffa000507947 */ /* 0x000fea000383ffff */
.L_x_60:
[----:B-1----:R-:W-:Y:S07]  /*98f0*/  MOV R0, UR16 ;  /* 0x0000001000007c02 */ /* 0x002fee0008000f00 */
.L_x_141:
[----:B-1----:R1:W2:Y:S02]  /*9900*/  SYNCS.PHASECHK.TRANS64.TRYWAIT P0, [R0+URZ], R5 ;  /* 0x00000005000075a7 */ /* 0x0022a400080011ff */
[----:B--2---:R-:W-:Y:S05]  /*9910*/  @!P0 NANOSLEEP.SYNCS 0x989680 ;  /* 0x009896800000895d */ /* 0x004fea0003900000 */
[----:B------:R-:W2:Y:S02]  /*9920*/  @!P0 SYNCS.PHASECHK.TRANS64 P0, [R0+URZ], R5 ;  /* 0x00000005000085a7 */ /* 0x000ea400080010ff */
[----:B--2---:R-:W-:Y:S05]  /*9930*/  @!P0 BRA `(.L_x_141) ;  /* 0xfffffffc00f08947 */ /* 0x004fea000383ffff */
[----:B------:R-:W-:Y:S05]  /*9940*/  BRA `(.L_x_59) ;  /* 0xffffffa000747947 */ /* 0x000fea000383ffff */
.L_x_63:
[----:B------:R-:W-:-:S07]  /*9950*/  MOV R0, UR4 ;  /* 0x0000000400007c02 */ /* 0x000fce0008000f00 */
.L_x_142:
[----:B-1----:R1:W3:Y:S02]  /*9960*/  SYNCS.PHASECHK.TRANS64.TRYWAIT P0, [R0+URZ], R3 ;  /* 0x00000003000075a7 */ /* 0x0022e400080011ff */
[----:B---3--:R-:W-:Y:S05]  /*9970*/  @!P0 NANOSLEEP.SYNCS 0x989680 ;  /* 0x009896800000895d */ /* 0x008fea0003900000 */
[----:B------:R-:W3:Y:S02]  /*9980*/  @!P0 SYNCS.PHASECHK.TRANS64 P0, [R0+URZ], R3 ;  /* 0x00000003000085a7 */ /* 0x000ee400080010ff */
[----:B---3--:R-:W-:Y:S05]  /*9990*/  @!P0 BRA `(.L_x_142) ;  /* 0xfffffffc00f08947 */ /* 0x008fea000383ffff */
[----:B------:R-:W-:Y:S05]  /*99a0*/  BRA `(.L_x_143) ;  /* 0xffffffa400407947 */ /* 0x000fea000383ffff */
.L_x_64:
[----:B------:R-:W-:-:S07]  /*99b0*/  MOV R0, UR4 ;  /* 0x0000000400007c02 */ /* 0x000fce0008000f00 */
.L_x_144:
[----:B-1----:R1:W2:Y:S02]  /*99c0*/  SYNCS.PHASECHK.TRANS64.TRYWAIT P0, [R0+URZ], R3 ;  /* 0x00000003000075a7 */ /* 0x0022a400080011ff */
[----:B--2---:R-:W-:Y:S05]  /*99d0*/  @!P0 NANOSLEEP.SYNCS 0x989680 ;  /* 0x009896800000895d */ /* 0x004fea0003900000 */
[----:B------:R-:W2:Y:S02]  /*99e0*/  @!P0 SYNCS.PHASECHK.TRANS64 P0, [R0+URZ], R3 ;  /* 0x00000003000085a7 */ /* 0x000ea400080010ff */
[----:B--2---:R-:W-:Y:S05]  /*99f0*/  @!P0 BRA `(.L_x_144) ;  /* 0xfffffffc00f08947 */ /* 0x004fea000383ffff */
[----:B------:R-:W-:Y:S05]  /*9a00*/  BRA `(.L_x_145) ;  /* 0xffffffa4004c7947 */ /* 0x000fea000383ffff */
.L_x_69:
[----:B------:R-:W-:Y:S07]  /*9a10*/  MOV R0, UR22 ;  /* 0x0000001600007c02 */ /* 0x000fee0008000f00 */
.L_x_146:
[----:B-1----:R1:W3:Y:S02]  /*9a20*/  SYNCS.PHASECHK.TRANS64.TRYWAIT P0, [R0+URZ+0xf0], R5 ;  /* 0x0000f005000075a7 */ /* 0x0022e400080011ff */
[----:B---3--:R-:W-:Y:S05]  /*9a30*/  @!P0 NANOSLEEP.SYNCS 0x989680 ;  /* 0x009896800000895d */ /* 0x008fea0003900000 */
[----:B------:R-:W3:Y:S02]  /*9a40*/  @!P0 SYNCS.PHASECHK.TRANS64 P0, [R0+URZ+0xf0], R5 ;  /* 0x0000f005000085a7 */ /* 0x000ee400080010ff */
[----:B---3--:R-:W-:Y:S05]  /*9a50*/  @!P0 BRA `(.L_x_146) ;  /* 0xfffffffc00f08947 */ /* 0x008fea000383ffff */
[----:B------:R-:W-:Y:S05]  /*9a60*/  BRA `(.L_x_147) ;  /* 0xffffffa800987947 */ /* 0x000fea000383ffff */
.L_x_72:
[----:B------:R-:W-:Y:S07]  /*9a70*/  MOV R0, UR22 ;  /* 0x0000001600007c02 */ /* 0x000fee0008000f00 */
.L_x_148:
[----:B-1----:R1:W3:Y:S02]  /*9a80*/  SYNCS.PHASECHK.TRANS64.TRYWAIT P2, [R0+URZ+0xe8], R11 ;  /* 0x0000e80b000075a7 */ /* 0x0022e400080411ff */
[----:B---3--:R-:W-:Y:S05]  /*9a90*/  @!P2 NANOSLEEP.SYNCS 0x989680 ;  /* 0x009896800000a95d */ /* 0x008fea0003900000 */
[----:B------:R-:W3:Y:S02]  /*9aa0*/  @!P2 SYNCS.PHASECHK.TRANS64 P2, [R0+URZ+0xe8], R11 ;  /* 0x0000e80b0000a5a7 */ /* 0x000ee400080410ff */
[----:B---3--:R-:W-:Y:S05]  /*9ab0*/  @!P2 BRA `(.L_x_148) ;  /* 0xfffffffc00f0a947 */ /* 0x008fea000383ffff */
[----:B------:R-:W-:Y:S05]  /*9ac0*/  BRA `(.L_x_71) ;  /* 0xffffffac00fc7947 */ /* 0x000fea000383ffff */
.L_x_75:
[----:B------:R-:W-:Y:S07]  /*9ad0*/  MOV R2, UR22 ;  /* 0x0000001600027c02 */ /* 0x000fee0008000f00 */
.L_x_149:
[----:B-1----:R1:W3:Y:S02]  /*9ae0*/  SYNCS.PHASECHK.TRANS64.TRYWAIT P1, [R2+URZ+0xd0], R9 ;  /* 0x0000d009020075a7 */ /* 0x0022e400080211ff */
[----:B---3--:R-:W-:Y:S05]  /*9af0*/  @!P1 NANOSLEEP.SYNCS 0x989680 ;  /* 0x009896800000995d */ /* 0x008fea0003900000 */
[----:B------:R-:W3:Y:S02]  /*9b00*/  @!P1 SYNCS.PHASECHK.TRANS64 P1, [R2+URZ+0xd0], R9 ;  /* 0x0000d009020095a7 */ /* 0x000ee400080210ff */
[----:B---3--:R-:W-:Y:S05]  /*9b10*/  @!P1 BRA `(.L_x_149) ;  /* 0xfffffffc00f09947 */ /* 0x008fea000383ffff */
[----:B------:R-:W-:Y:S05]  /*9b20*/  BRA `(.L_x_150) ;  /* 0xffffffb000b07947 */ /* 0x000fea000383ffff */
.L_x_76:
[----:B------:R-:W-:Y:S07]  /*9b30*/  MOV R0, UR22 ;  /* 0x0000001600007c02 */ /* 0x000fee0008000f00 */
.L_x_151:
[----:B-1----:R1:W3:Y:S02]  /*9b40*/  SYNCS.PHASECHK.TRANS64.TRYWAIT P0, [R0+URZ+0xd8], R9 ;  /* 0x0000d809000075a7 */ /* 0x0022e400080011ff */
[----:B---3--:R-:W-:Y:S05]  /*9b50*/  @!P0 NANOSLEEP.SYNCS 0x989680 ;  /* 0x009896800000895d */ /* 0x008fea0003900000 */
[----:B------:R-:W3:Y:S02]  /*9b60*/  @!P0 SYNCS.PHASECHK.TRANS64 P0, [R0+URZ+0xd8], R9 ;  /* 0x0000d809000085a7 */ /* 0x000ee400080010ff */
[----:B---3--:R-:W-:Y:S05]  /*9b70*/  @!P0 BRA `(.L_x_151) ;  /* 0xfffffffc00f08947 */ /* 0x008fea000383ffff */
[----:B------:R-:W-:Y:S05]  /*9b80*/  BRA `(.L_x_152) ;  /* 0xffffffb000f87947 */ /* 0x000fea000383ffff */
.L_x_78:
[----:B------:R-:W-:-:S07]  /*9b90*/  MOV R0, UR22 ;  /* 0x0000001600007c02 */ /* 0x000fce0008000f00 */
.L_x_153:
[----:B-1----:R1:W3:Y:S02]  /*9ba0*/  SYNCS.PHASECHK.TRANS64.TRYWAIT P0, [R0+URZ+0xd0], R3 ;  /* 0x0000d003000075a7 */ /* 0x0022e400080011ff */
[----:B---3--:R-:W-:Y:S05]  /*9bb0*/  @!P0 NANOSLEEP.SYNCS 0x989680 ;  /* 0x009896800000895d */ /* 0x008fea0003900000 */
[----:B------:R-:W3:Y:S02]  /*9bc0*/  @!P0 SYNCS.PHASECHK.TRANS64 P0, [R0+URZ+0xd0], R3 ;  /* 0x0000d003000085a7 */ /* 0x000ee400080010ff */
[----:B---3--:R-:W-:Y:S05]  /*9bd0*/  @!P0 BRA `(.L_x_153) ;  /* 0xfffffffc00f08947 */ /* 0x008fea000383ffff */
[----:B------:R-:W-:Y:S05]  /*9be0*/  BRA `(.L_x_154) ;  /* 0xffffffb4005c7947 */ /* 0x000fea000383ffff */
.L_x_80:
[----:B------:R-:W-:Y:S07]  /*9bf0*/  MOV R0, UR49 ;  /* 0x0000003100007c02 */ /* 0x000fee0008000f00 */
.L_x_155:
[----:B-1----:R1:W2:Y:S02]  /*9c00*/  SYNCS.PHASECHK.TRANS64.TRYWAIT P0, [R0+URZ+0xf0], R3 ;  /* 0x0000f003000075a7 */ /* 0x0022a400080011ff */
[----:B--2---:R-:W-:Y:S05]  /*9c10*/  @!P0 NANOSLEEP.SYNCS 0x989680 ;  /* 0x009896800000895d */ /* 0x004fea0003900000 */
[----:B------:R-:W2:Y:S02]  /*9c20*/  @!P0 SYNCS.PHASECHK.TRANS64 P0, [R0+URZ+0xf0], R3 ;  /* 0x0000f003000085a7 */ /* 0x000ea400080010ff */
[----:B--2---:R-:W-:Y:S05]  /*9c30*/  @!P0 BRA `(.L_x_155) ;  /* 0xfffffffc00f08947 */ /* 0x004fea000383ffff */
[----:B------:R-:W-:Y:S05]  /*9c40*/  BRA `(.L_x_156) ;  /* 0xffffffb800487947 */ /* 0x000fea000383ffff */
.L_x_91:
[----:B--2---:R2:W3:Y:S02]  /*9c50*/  SYNCS.PHASECHK.TRANS64.TRYWAIT P1, [R0+URZ+0xc0], R3 ;  /* 0x0000c003000075a7 */ /* 0x0044e400080211ff */
[----:B---3--:R-:W-:Y:S05]  /*9c60*/  @!P1 NANOSLEEP.SYNCS 0x989680 ;  /* 0x009896800000995d */ /* 0x008fea0003900000 */
[----:B------:R-:W3:Y:S02]  /*9c70*/  @!P1 SYNCS.PHASECHK.TRANS64 P1, [R0+URZ+0xc0], R3 ;  /* 0x0000c003000095a7 */ /* 0x000ee400080210ff */
[----:B---3--:R-:W-:Y:S05]  /*9c80*/  @!P1 BRA `(.L_x_91) ;  /* 0xfffffffc00f09947 */ /* 0x008fea000383ffff */
[----:B------:R-:W-:Y:S05]  /*9c90*/  BRA `(.L_x_90) ;  /* 0xffffffc800547947 */ /* 0x000fea000383ffff */
.L_x_93:
[----:B------:R1:W1:Y:S02]  /*9ca0*/  SYNCS.PHASECHK.TRANS64.TRYWAIT P0, [R197+URZ+0x100], R4 ;  /* 0x00010004c50075a7 */ /* 0x00026400080011ff */
[----:B-1----:R-:W-:Y:S05]  /*9cb0*/  @!P0 NANOSLEEP.SYNCS 0x989680 ;  /* 0x009896800000895d */ /* 0x002fea0003900000 */
[----:B------:R-:W1:Y:S02]  /*9cc0*/  @!P0 SYNCS.PHASECHK.TRANS64 P0, [R197+URZ+0x100], R4 ;  /* 0x00010004c50085a7 */ /* 0x000e6400080010ff */
[----:B-1----:R-:W-:Y:S05]  /*9cd0*/  @!P0 BRA `(.L_x_93) ;  /* 0xfffffffc00f08947 */ /* 0x002fea000383ffff */
[----:B------:R-:W-:Y:S05]  /*9ce0*/  BRA `(.L_x_92) ;  /* 0xffffffc800ac7947 */ /* 0x000fea000383ffff */
.L_x_102:
[----:B---3--:R3:W4:Y:S02]  /*9cf0*/  SYNCS.PHASECHK.TRANS64.TRYWAIT P0, [R207+URZ+0xc0], R2 ;  /* 0x0000c002cf0075a7 */ /* 0x00872400080011ff */
[----:B----4-:R-:W-:Y:S05]  /*9d00*/  @!P0 NANOSLEEP.SYNCS 0x989680 ;  /* 0x009896800000895d */ /* 0x010fea0003900000 */
[----:B------:R-:W4:Y:S02]  /*9d10*/  @!P0 SYNCS.PHASECHK.TRANS64 P0, [R207+URZ+0xc0], R2 ;  /* 0x0000c002cf0085a7 */ /* 0x000f2400080010ff */
[----:B----4-:R-:W-:Y:S05]  /*9d20*/  @!P0 BRA `(.L_x_102) ;  /* 0xfffffffc00f08947 */ /* 0x010fea000383ffff */
[----:B------:R-:W-:Y:S05]  /*9d30*/  BRA `(.L_x_101) ;  /* 0xffffffdc00c87947 */ /* 0x000fea000383ffff */
        .weak           $__internal_0_$__cuda_sm10x_tcgen05_guardrail_trap_col_being_dealloced_not_returned_by_alloc
        .type           $__internal_0_$__cuda_sm10x_tcgen05_guardrail_trap_col_being_dealloced_not_returned_by_alloc,@function
        .size           $__internal_0_$__cuda_sm10x_tcgen05_guardrail_trap_col_being_dealloced_not_returned_by_alloc,($__internal_1_$__cuda_sm10x_tcgen05_guardrail_trap_phase_invalid_during_alloc - $__internal_0_$__cuda_sm10x_tcgen05_guardrail_trap_col_being_dealloced_not_returned_by_alloc)
$__internal_0_$__cuda_sm10x_tcgen05_guardrail_trap_col_being_dealloced_not_returned_by_alloc:
[----:B------:R-:W-:Y:S05]  /*9d40*/  BPT.TRAP 0x1 ;  /* 0x000000040000795c */ /* 0x000fea0000300000 */
[----:B------:R-:W-:-:S04]  /*9d50*/  HFMA2 R3, -RZ, RZ, 0, 0 ;  /* 0x00000000ff037431 */ /* 0x000fc800000001ff */
[----:B------:R-:W-:Y:S05]  /*9d60*/  RET.REL.NODEC R2 `(_ZN7cutlass13device_kernelINS_4conv6kernel13ConvUniversalINS1_16ConvProblemShapeILNS1_8OperatorE1ELi3EEENS1_10collective14CollectiveConvINS1_47MainloopSm100TmaUmmaWarpSpecializedImplicitGemmILS5_1ELi12ELi3ELi1ELi2EN4cute5tupleIJNSA_1CILi1EEESD_SD_EEEEENSB_IJNSC_ILi128EEESG_NSB_IJNSC_ILi64EEEEEEEEENS_12float_e4m3_tESK_NSA_8TiledMMAINSA_8MMA_AtomIJNSA_10MMA_TraitsINSA_19SM100_MMA_F8F6F4_SSEJSK_SK_fSG_SG_NSA_17integral_constantINSA_4UMMA5MajorELSR_0EEENSP_ISR_LSR_1EEENSP_INSQ_7ScaleInELSU_0EEESV_EEEEEENSA_6LayoutISE_NSB_IJNSC_ILi0EEESZ_SZ_EEEEENSB_IJNSA_10UnderscoreES12_S12_EEEEENS7_6detail27Sm100ImplicitGemmTileTraitsINSA_20SM90_TMA_LOAD_IM2COLENSA_14ComposedLayoutINSA_7SwizzleILi2ELi4ELi3EEENSA_18smem_ptr_flag_bitsILi8EEENSY_INSB_IJNSC_ILi8EEESH_EEENSB_IJSH_SD_EEEEEEEvEENS16_INSA_13SM90_TMA_LOADENS18_INS19_ILi3ELi4ELi3EEES1C_NSY_INSB_IJSG_S1D_EEENSB_IJSD_SG_EEEEEEEvEEEENS_8epilogue10collective18CollectiveEpilogueINS1R_23Sm100TmaWarpSpecializedILi2ELi2ELi64ELb0ELb0EEEJSJ_NSB_IJNSY_ISG_SD_EENSY_ISH_SD_EEEEESK_NSB_IJNSB_IJllllEEESD_SZ_EEESK_S20_NS1R_6fusion15FusionCallbacksIS1V_NS21_17LinearCombinationISK_fSK_fLNS_15FloatRoundStyleE2EEESJ_S1Y_JEEENSA_5SM1004TMEM4LOAD26SM100_TMEM_LOAD_32dp32b64xES17_S1H_NSA_39AutoVectorizingCopyWithAssumedAlignmentILi128EEENSA_21SM90_TMA_STORE_IM2COLES1H_S2C_S2C_EEEvvEEEEvNT_6ParamsE) ;  /* 0xffffff6002a47950 */ /* 0x000fea0003c3ffff */
        .weak           $__internal_1_$__cuda_sm10x_tcgen05_guardrail_trap_phase_invalid_during_alloc
        .type           $__internal_1_$__cuda_sm10x_tcgen05_guardrail_trap_phase_invalid_during_alloc,@function
        .size           $__internal_1_$__cuda_sm10x_tcgen05_guardrail_trap_phase_invalid_during_alloc,($__internal_2_$__cuda_sm10x_tcgen05_guardrail_trap_unallocated_columns_being_dealloced - $__internal_1_$__cuda_sm10x_tcgen05_guardrail_trap_phase_invalid_during_alloc)
$__internal_1_$__cuda_sm10x_tcgen05_guardrail_trap_phase_invalid_during_alloc:
[----:B------:R-:W-:Y:S05]  /*9d70*/  BPT.TRAP 0x1 ;  /* 0x000000040000795c */ /* 0x000fea0000300000 */
[----:B------:R-:W-:-:S04]  /*9d80*/  MOV R3, 0x0 ;  /* 0x0000000000037802 */ /* 0x000fc80000000f00 */
[----:B------:R-:W-:Y:S05]  /*9d90*/  RET.REL.NODEC R2 `(_ZN7cutlass13device_kernelINS_4conv6kernel13ConvUniversalINS1_16ConvProblemShapeILNS1_8OperatorE1ELi3EEENS1_10collective14CollectiveConvINS1_47MainloopSm100TmaUmmaWarpSpecializedImplicitGemmILS5_1ELi12ELi3ELi1ELi2EN4cute5tupleIJNSA_1CILi1EEESD_SD_EEEEENSB_IJNSC_ILi128EEESG_NSB_IJNSC_ILi64EEEEEEEEENS_12float_e4m3_tESK_NSA_8TiledMMAINSA_8MMA_AtomIJNSA_10MMA_TraitsINSA_19SM100_MMA_F8F6F4_SSEJSK_SK_fSG_SG_NSA_17integral_constantINSA_4UMMA5MajorELSR_0EEENSP_ISR_LSR_1EEENSP_INSQ_7ScaleInELSU_0EEESV_EEEEEENSA_6LayoutISE_NSB_IJNSC_ILi0EEESZ_SZ_EEEEENSB_IJNSA_10UnderscoreES12_S12_EEEEENS7_6detail27Sm100ImplicitGemmTileTraitsINSA_20SM90_TMA_LOAD_IM2COLENSA_14ComposedLayoutINSA_7SwizzleILi2ELi4ELi3EEENSA_18smem_ptr_flag_bitsILi8EEENSY_INSB_IJNSC_ILi8EEESH_EEENSB_IJSH_SD_EEEEEEEvEENS16_INSA_13SM90_TMA_LOADENS18_INS19_ILi3ELi4ELi3EEES1C_NSY_INSB_IJSG_S1D_EEENSB_IJSD_SG_EEEEEEEvEEEENS_8epilogue10collective18CollectiveEpilogueINS1R_23Sm100TmaWarpSpecializedILi2ELi2ELi64ELb0ELb0EEEJSJ_NSB_IJNSY_ISG_SD_EENSY_ISH_SD_EEEEESK_NSB_IJNSB_IJllllEEESD_SZ_EEESK_S20_NS1R_6fusion15FusionCallbacksIS1V_NS21_17LinearCombinationISK_fSK_fLNS_15FloatRoundStyleE2EEESJ_S1Y_JEEENSA_5SM1004TMEM4LOAD26SM100_TMEM_LOAD_32dp32b64xES17_S1H_NSA_39AutoVectorizingCopyWithAssumedAlignmentILi128EEENSA_21SM90_TMA_STORE_IM2COLES1H_S2C_S2C_EEEvvEEEEvNT_6ParamsE) ;  /* 0xffffff6002987950 */ /* 0x000fea0003c3ffff */
        .weak           $__internal_2_$__cuda_sm10x_tcgen05_guardrail_trap_unallocated_columns_being_dealloced
        .type           $__internal_2_$__cuda_sm10x_tcgen05_guardrail_trap_unallocated_columns_being_dealloced,@function
        .size           $__internal_2_$__cuda_sm10x_tcgen05_guardrail_trap_unallocated_columns_being_dealloced,(.L_x_158 - $__internal_2_$__cuda_sm10x_tcgen05_guardrail_trap_unallocated_columns_being_dealloced)
$__internal_2_$__cuda_sm10x_tcgen05_guardrail_trap_unallocated_columns_being_dealloced:
[----:B------:R-:W-:Y:S05]  /*9da0*/  BPT.TRAP 0x1 ;  /* 0x000000040000795c */ /* 0x000fea0000300000 */
[----:B------:R-:W-:-:S04]  /*9db0*/  HFMA2 R3, -RZ, RZ, 0, 0 ;  /* 0x00000000ff037431 */ /* 0x000fc800000001ff */
[----:B------:R-:W-:Y:S05]  /*9dc0*/  RET.REL.NODEC R2 `(_ZN7cutlass13device_kernelINS_4conv6kernel13ConvUniversalINS1_16ConvProblemShapeILNS1_8OperatorE1ELi3EEENS1_10collective14CollectiveConvINS1_47MainloopSm100TmaUmmaWarpSpecializedImplicitGemmILS5_1ELi12ELi3ELi1ELi2EN4cute5tupleIJNSA_1CILi1EEESD_SD_EEEEENSB_IJNSC_ILi128EEESG_NSB_IJNSC_ILi64EEEEEEEEENS_12float_e4m3_tESK_NSA_8TiledMMAINSA_8MMA_AtomIJNSA_10MMA_TraitsINSA_19SM100_MMA_F8F6F4_SSEJSK_SK_fSG_SG_NSA_17integral_constantINSA_4UMMA5MajorELSR_0EEENSP_ISR_LSR_1EEENSP_INSQ_7ScaleInELSU_0EEESV_EEEEEENSA_6LayoutISE_NSB_IJNSC_ILi0EEESZ_SZ_EEEEENSB_IJNSA_10UnderscoreES12_S12_EEEEENS7_6detail27Sm100ImplicitGemmTileTraitsINSA_20SM90_TMA_LOAD_IM2COLENSA_14ComposedLayoutINSA_7SwizzleILi2ELi4ELi3EEENSA_18smem_ptr_flag_bitsILi8EEENSY_INSB_IJNSC_ILi8EEESH_EEENSB_IJSH_SD_EEEEEEEvEENS16_INSA_13SM90_TMA_LOADENS18_INS19_ILi3ELi4ELi3EEES1C_NSY_INSB_IJSG_S1D_EEENSB_IJSD_SG_EEEEEEEvEEEENS_8epilogue10collective18CollectiveEpilogueINS1R_23Sm100TmaWarpSpecializedILi2ELi2ELi64ELb0ELb0EEEJSJ_NSB_IJNSY_ISG_SD_EENSY_ISH_SD_EEEEESK_NSB_IJNSB_IJllllEEESD_SZ_EEESK_S20_NS1R_6fusion15FusionCallbacksIS1V_NS21_17LinearCombinationISK_fSK_fLNS_15FloatRoundStyleE2EEESJ_S1Y_JEEENSA_5SM1004TMEM4LOAD26SM100_TMEM_LOAD_32dp32b64xES17_S1H_NSA_39AutoVectorizingCopyWithAssumedAlignmentILi128EEENSA_21SM90_TMA_STORE_IM2COLES1H_S2C_S2C_EEEvvEEEEvNT_6ParamsE) ;  /* 0xffffff60028c7950 */ /* 0x000fea0003c3ffff */
.L_x_157:
[----:B------:R-:W-:-:S00]  /*9dd0*/  BRA `(.L_x_157) ;  /* 0xfffffffc00fc7947 */ /* 0x000fc0000383ffff */
[----:B------:R-:W-:-:S00]  /*9de0*/  NOP ;  /* 0x0000000000007918 */ /* 0x000fc00000000000 */
        /* <DEDUP_REMOVED lines=9> */
.L_x_158:


//--------------------- .nv.global.init           --------------------------
	.section	.nv.global.init,"aw",@progbits
.nv.global.init:
	.type		$str$29,@object
	.size		$str$29,($str$30 - $str$29)
$str$29:
        /*0000*/ 	.byte	0x28, 0x61, 0x64, 0x64, 0x72, 0x65, 0x73, 0x73, 0x20, 0x26, 0x20, 0x6d, 0x61, 0x73, 0x6b, 0x29
        /*0010*/ 	.byte	0x20, 0x3d, 0x3d, 0x20, 0x30, 0x00
	.type		$str$30,@object
	.size		$str$30,($str$28 - $str$30)
$str$30:
        /*0016*/ 	.byte	0x2f, 0x74, 0x6d, 0x70, 0x2f, 0x63, 0x75, 0x74, 0x6c, 0x61, 0x73, 0x73, 0x5f, 0x73, 0x77, 0x65
        /*0026*/ 	.byte	0x65, 0x70, 0x5f, 0x73, 0x72, 0x63, 0x2f, 0x69, 0x6e, 0x63, 0x6c, 0x75, 0x64, 0x65, 0x2f, 0x63
        /*0036*/ 	.byte	0x75, 0x74, 0x65, 0x2f, 0x70, 0x6f, 0x69, 0x6e, 0x74, 0x65, 0x72, 0x5f, 0x66, 0x6c, 0x61, 0x67
        /*0046*/ 	.byte	0x67, 0x65, 0x64, 0x2e, 0x68, 0x70, 0x70, 0x00
	.type		$str$28,@object
	.size		$str$28,($str$27 - $str$28)
$str$28:
        /*004e*/ 	.byte	0x2f, 0x74, 0x6d, 0x70, 0x2f, 0x63, 0x75, 0x74, 0x6c, 0x61, 0x73, 0x73, 0x5f, 0x73, 0x77, 0x65
        /*005e*/ 	.byte	0x65, 0x70, 0x5f, 0x73, 0x72, 0x63, 0x2f, 0x69, 0x6e, 0x63, 0x6c, 0x75, 0x64, 0x65, 0x2f, 0x63
        /*006e*/ 	.byte	0x75, 0x74, 0x65, 0x2f, 0x61, 0x74, 0x6f, 0x6d, 0x2f, 0x63, 0x6f, 0x70, 0x79, 0x5f, 0x74, 0x72
        /*007e*/ 	.byte	0x61, 0x69, 0x74, 0x73, 0x5f, 0x73, 0x6d, 0x31, 0x30, 0x30, 0x2e, 0x68, 0x70, 0x70, 0x00
	.type		$str$27,@object
	.size		$str$27,(__unnamed_1 - $str$27)
$str$27:
        /*008d*/ 	.byte	0x28, 0x28, 0x75, 0x69, 0x6e, 0x74, 0x33, 0x32, 0x5f, 0x74, 0x28, 0x74, 0x68, 0x72, 0x65, 0x61
        /*009d*/ 	.byte	0x64, 0x49, 0x64, 0x78, 0x2e, 0x78, 0x29, 0x20, 0x2f, 0x20, 0x33, 0x32, 0x29, 0x20, 0x25, 0x20
        /*00ad*/ 	.byte	0x34, 0x29, 0x20, 0x3d, 0x3d, 0x20, 0x28, 0x28, 0x28, 0x74, 0x6d, 0x65, 0x6d, 0x5f, 0x61, 0x64
        /*00bd*/ 	.byte	0x64, 0x72, 0x20, 0x3e, 0x3e, 0x20, 0x31, 0x36, 0x29, 0x20, 0x2f, 0x20, 0x33, 0x32, 0x29, 0x20
        /*00cd*/ 	.byte	0x25, 0x20, 0x34, 0x29, 0x00
	.type		__unnamed_1,@object
	.size		__unnamed_1,(__unnamed_2 - __unnamed_1)
__unnamed_1:
        /*00d2*/ 	.byte	0x61, 0x75, 0x74, 0x6f, 0x20, 0x63, 0x75, 0x74, 0x65, 0x3a, 0x3a, 0x61, 0x73, 0x5f, 0x70, 0x6f
        /* <DEDUP_REMOVED lines=24> */
        /*0262*/ 	.byte	0x43, 0x3c, 0x38, 0x31, 0x39, 0x32, 0x3e, 0x3e, 0x3e, 0x3e, 0x5d, 0x00
	.type		__unnamed_2,@object
	.size		__unnamed_2,(.L_2 - __unnamed_2)
__unnamed_2:
        /* <DEDUP_REMOVED lines=42> */
        /*050e*/ 	.byte	0x3e, 0x3e, 0x3e, 0x3e, 0x5d, 0x00
.L_2:


//--------------------- .nv.shared._ZN7cutlass13device_kernelINS_4conv6kernel13ConvUniversalINS1_16ConvProblemShapeILNS1_8OperatorE1ELi3EEENS1_10collective14CollectiveConvINS1_47MainloopSm100TmaUmmaWarpSpecializedImplicitGemmILS5_1ELi12ELi3ELi1ELi2EN4cute5tupleIJNSA_1CILi1EEESD_SD_EEEEENSB_IJNSC_ILi128EEESG_NSB_IJNSC_ILi64EEEEEEEEENS_12float_e4m3_tESK_NSA_8TiledMMAINSA_8MMA_AtomIJNSA_10MMA_TraitsINSA_19SM100_MMA_F8F6F4_SSEJSK_SK_fSG_SG_NSA_17integral_constantINSA_4UMMA5MajorELSR_0EEENSP_ISR_LSR_1EEENSP_INSQ_7ScaleInELSU_0EEESV_EEEEEENSA_6LayoutISE_NSB_IJNSC_ILi0EEESZ_SZ_EEEEENSB_IJNSA_10UnderscoreES12_S12_EEEEENS7_6detail27Sm100ImplicitGemmTileTraitsINSA_20SM90_TMA_LOAD_IM2COLENSA_14ComposedLayoutINSA_7SwizzleILi2ELi4ELi3EEENSA_18smem_ptr_flag_bitsILi8EEENSY_INSB_IJNSC_ILi8EEESH_EEENSB_IJSH_SD_EEEEEEEvEENS16_INSA_13SM90_TMA_LOADENS18_INS19_ILi3ELi4ELi3EEES1C_NSY_INSB_IJSG_S1D_EEENSB_IJSD_SG_EEEEEEEvEEEENS_8epilogue10collective18CollectiveEpilogueINS1R_23Sm100TmaWarpSpecializedILi2ELi2ELi64ELb0ELb0EEEJSJ_NSB_IJNSY_ISG_SD_EENSY_ISH_SD_EEEEESK_NSB_IJNSB_IJllllEEESD_SZ_EEESK_S20_NS1R_6fusion15FusionCallbacksIS1V_NS21_17LinearCombinationISK_fSK_fLNS_15FloatRoundStyleE2EEESJ_S1Y_JEEENSA_5SM1004TMEM4LOAD26SM100_TMEM_LOAD_32dp32b64xES17_S1H_NSA_39AutoVectorizingCopyWithAssumedAlignmentILi128EEENSA_21SM90_TMA_STORE_IM2COLES1H_S2C_S2C_EEEvvEEEEvNT_6ParamsE --------------------------
	.section	.nv.shared._ZN7cutlass13device_kernelINS_4conv6kernel13ConvUniversalINS1_16ConvProblemShapeILNS1_8OperatorE1ELi3EEENS1_10collective14CollectiveConvINS1_47MainloopSm100TmaUmmaWarpSpecializedImplicitGemmILS5_1ELi12ELi3ELi1ELi2EN4cute5tupleIJNSA_1CILi1EEESD_SD_EEEEENSB_IJNSC_ILi128EEESG_NSB_IJNSC_ILi64EEEEEEEEENS_12float_e4m3_tESK_NSA_8TiledMMAINSA_8MMA_AtomIJNSA_10MMA_TraitsINSA_19SM100_MMA_F8F6F4_SSEJSK_SK_fSG_SG_NSA_17integral_constantINSA_4UMMA5MajorELSR_0EEENSP_ISR_LSR_1EEENSP_INSQ_7ScaleInELSU_0EEESV_EEEEEENSA_6LayoutISE_NSB_IJNSC_ILi0EEESZ_SZ_EEEEENSB_IJNSA_10UnderscoreES12_S12_EEEEENS7_6detail27Sm100ImplicitGemmTileTraitsINSA_20SM90_TMA_LOAD_IM2COLENSA_14ComposedLayoutINSA_7SwizzleILi2ELi4ELi3EEENSA_18smem_ptr_flag_bitsILi8EEENSY_INSB_IJNSC_ILi8EEESH_EEENSB_IJSH_SD_EEEEEEEvEENS16_INSA_13SM90_TMA_LOADENS18_INS19_ILi3ELi4ELi3EEES1C_NSY_INSB_IJSG_S1D_EEENSB_IJSD_SG_EEEEEEEvEEEENS_8epilogue10collective18CollectiveEpilogueINS1R_23Sm100TmaWarpSpecializedILi2ELi2ELi64ELb0ELb0EEEJSJ_NSB_IJNSY_ISG_SD_EENSY_ISH_SD_EEEEESK_NSB_IJNSB_IJllllEEESD_SZ_EEESK_S20_NS1R_6fusion15FusionCallbacksIS1V_NS21_17LinearCombinationISK_fSK_fLNS_15FloatRoundStyleE2EEESJ_S1Y_JEEENSA_5SM1004TMEM4LOAD26SM100_TMEM_LOAD_32dp32b64xES17_S1H_NSA_39AutoVectorizingCopyWithAssumedAlignmentILi128EEENSA_21SM90_TMA_STORE_IM2COLES1H_S2C_S2C_EEEvvEEEEvNT_6ParamsE,"aw",@nobits
	.sectionflags	@""
	.align	16
	.zero		1024


//--------------------- .nv.shared.reserved.0     --------------------------
	.section	.nv.shared.reserved.0,"aw",@nobits
	.weak		__nv_reservedSMEM_offset_0_alias
	.size		__nv_reservedSMEM_offset_0_alias, 0, 64
	.other		__nv_reservedSMEM_offset_0_alias,@"STO_CUDA_RESERVED_SHARED STV_DEFAULT"
__nv_reservedSMEM_offset_0_alias:
	.zero		0
.nv.shared.reserved.0:
	.zero		64
	.weak		__nv_reservedSMEM_tcgen05_partition
	.type		__nv_reservedSMEM_tcgen05_partition,@object
	.size		__nv_reservedSMEM_tcgen05_partition,(.L_0 - __nv_reservedSMEM_tcgen05_partition)
__nv_reservedSMEM_tcgen05_partition:
	.zero		32
.L_0:


//--------------------- .nv.global                --------------------------
	.section	.nv.global,"aw",@nobits
.nv.global:
	.type		_ZN39_INTERNAL_0bc1274c_4_k_cu_52380418_40304cute1_E,@object
	.size		_ZN39_INTERNAL_0bc1274c_4_k_cu_52380418_40304cute1_E,(_ZN39_INTERNAL_0bc1274c_4_k_cu_52380418_40304cuda3std3__45__cpo6cbeginE - _ZN39_INTERNAL_0bc1274c_4_k_cu_52380418_40304cute1_E)
_ZN39_INTERNAL_0bc1274c_4_k_cu_52380418_40304cute1_E:
	.zero		1
	.type		_ZN39_INTERNAL_0bc1274c_4_k_cu_52380418_40304cuda3std3__45__cpo6cbeginE,@object
	.size		_ZN39_INTERNAL_0bc1274c_4_k_cu_52380418_40304cuda3std3__45__cpo6cbeginE,(_ZN39_INTERNAL_0bc1274c_4_k_cu_52380418_40304cuda3std3__48in_placeE - _ZN39_INTERNAL_0bc1274c_4_k_cu_52380418_40304cuda3std3__45__cpo6cbeginE)
_ZN39_INTERNAL_0bc1274c_4_k_cu_52380418_40304cuda3std3__45__cpo6cbeginE:
	.zero		1
	.type		_ZN39_INTERNAL_0bc1274c_4_k_cu_52380418_40304cuda3std3__48in_placeE,@object
	.size		_ZN39_INTERNAL_0bc1274c_4_k_cu_52380418_40304cuda3std3__48in_placeE,(_ZN39_INTERNAL_0bc1274c_4_k_cu_52380418_40304cuda3std6ranges3__45__cpo9iter_moveE - _ZN39_INTERNAL_0bc1274c_4_k_cu_52380418_40304cuda3std3__48in_placeE)
_ZN39_INTERNAL_0bc1274c_4_k_cu_52380418_40304cuda3std3__48in_placeE:
	.zero		1
	.type		_ZN39_INTERNAL_0bc1274c_4_k_cu_52380418_40304cuda3std6ranges3__45__cpo9iter_moveE,@object
	.size		_ZN39_INTERNAL_0bc1274c_4_k_cu_52380418_40304cuda3std6ranges3__45__cpo9iter_moveE,(_ZN39_INTERNAL_0bc1274c_4_k_cu_52380418_40304cuda3std3__45__cpo5beginE - _ZN39_INTERNAL_0bc1274c_4_k_cu_52380418_40304cuda3std6ranges3__45__cpo9iter_moveE)
_ZN39_INTERNAL_0bc1274c_4_k_cu_52380418_40304cuda3std6ranges3__45__cpo9iter_moveE:
	.zero		1
	.type		_ZN39_INTERNAL_0bc1274c_4_k_cu_52380418_40304cuda3std3__45__cpo5beginE,@object
	.size		_ZN39_INTERNAL_0bc1274c_4_k_cu_52380418_40304cuda3std3__45__cpo5beginE,(_ZN39_INTERNAL_0bc1274c_4_k_cu_52380418_40304cuda3std3__441_GLOBAL__N__0bc1274c_4_k_cu_52380418_40306ignoreE - _ZN39_INTERNAL_0bc1274c_4_k_cu_52380418_40304cuda3std3__45__cpo5beginE)
_ZN39_INTERNAL_0bc1274c_4_k_cu_52380418_40304cuda3std3__45__cpo5beginE:
	.zero		1
	.type		_ZN39_INTERNAL_0bc1274c_4_k_cu_52380418_40304cuda3std3__441_GLOBAL__N__0bc1274c_4_k_cu_52380418_40306ignoreE,@object
	.size		_ZN39_INTERNAL_0bc1274c_4_k_cu_52380418_40304cuda3std3__441_GLOBAL__N__0bc1274c_4_k_cu_52380418_40306ignoreE,(_ZN39_INTERNAL_0bc1274c_4_k_cu_52380418_40304cute7productE - _ZN39_INTERNAL_0bc1274c_4_k_cu_52380418_40304cuda3std3__441_GLOBAL__N__0bc1274c_4_k_cu_52380418_40306ignoreE)
_ZN39_INTERNAL_0bc1274c_4_k_cu_52380418_40304cuda3std3__441_GLOBAL__N__0bc1274c_4_k_cu_52380418_40306ignoreE:
	.zero		1
	.type		_ZN39_INTERNAL_0bc1274c_4_k_cu_52380418_40304cute7productE,@object
	.size		_ZN39_INTERNAL_0bc1274c_4_k_cu_52380418_40304cute7productE,(_ZN39_INTERNAL_0bc1274c_4_k_cu_52380418_40304cuda3std3__45__cpo3endE - _ZN39_INTERNAL_0bc1274c_4_k_cu_52380418_40304cute7productE)
_ZN39_INTERNAL_0bc1274c_4_k_cu_52380418_40304cute7productE:
	.zero		1
	.type		_ZN39_INTERNAL_0bc1274c_4_k_cu_52380418_40304cuda3std3__45__cpo3endE,@object
	.size		_ZN39_INTERNAL_0bc1274c_4_k_cu_52380418_40304cuda3std3__45__cpo3endE,(_ZN39_INTERNAL_0bc1274c_4_k_cu_52380418_40304cuda3std3__419piecewise_constructE - _ZN39_INTERNAL_0bc1274c_4_k_cu_52380418_40304cuda3std3__45__cpo3endE)
_ZN39_INTERNAL_0bc1274c_4_k_cu_52380418_40304cuda3std3__45__cpo3endE:
	.zero		1
	.type		_ZN39_INTERNAL_0bc1274c_4_k_cu_52380418_40304cuda3std3__419piecewise_constructE,@object
	.size		_ZN39_INTERNAL_0bc1274c_4_k_cu_52380418_40304cuda3std3__419piecewise_constructE,(_ZN39_INTERNAL_0bc1274c_4_k_cu_52380418_40304cuda3std3__45__cpo4cendE - _ZN39_INTERNAL_0bc1274c_4_k_cu_52380418_40304cuda3std3__419piecewise_constructE)
_ZN39_INTERNAL_0bc1274c_4_k_cu_52380418_40304cuda3std3__419piecewise_constructE:
	.zero		1
	.type		_ZN39_INTERNAL_0bc1274c_4_k_cu_52380418_40304cuda3std3__45__cpo4cendE,@object
	.size		_ZN39_INTERNAL_0bc1274c_4_k_cu_52380418_40304cuda3std3__45__cpo4cendE,(_ZN39_INTERNAL_0bc1274c_4_k_cu_52380418_40304cuda3std6ranges3__45__cpo4swapE - _ZN39_INTERNAL_0bc1274c_4_k_cu_52380418_40304cuda3std3__45__cpo4cendE)
_ZN39_INTERNAL_0bc1274c_4_k_cu_52380418_40304cuda3std3__45__cpo4cendE:
	.zero		1
	.type		_ZN39_INTERNAL_0bc1274c_4_k_cu_52380418_40304cuda3std6ranges3__45__cpo4swapE,@object
	.size		_ZN39_INTERNAL_0bc1274c_4_k_cu_52380418_40304cuda3std6ranges3__45__cpo4swapE,(.L_10 - _ZN39_INTERNAL_0bc1274c_4_k_cu_52380418_40304cuda3std6ranges3__45__cpo4swapE)
_ZN39_INTERNAL_0bc1274c_4_k_cu_52380418_40304cuda3std6ranges3__45__cpo4swapE:
	.zero		1
.L_10:


//--------------------- .nv.constant0._ZN7cutlass13device_kernelINS_4conv6kernel13ConvUniversalINS1_16ConvProblemShapeILNS1_8OperatorE1ELi3EEENS1_10collective14CollectiveConvINS1_47MainloopSm100TmaUmmaWarpSpecializedImplicitGemmILS5_1ELi12ELi3ELi1ELi2EN4cute5tupleIJNSA_1CILi1EEESD_SD_EEEEENSB_IJNSC_ILi128EEESG_NSB_IJNSC_ILi64EEEEEEEEENS_12float_e4m3_tESK_NSA_8TiledMMAINSA_8MMA_AtomIJNSA_10MMA_TraitsINSA_19SM100_MMA_F8F6F4_SSEJSK_SK_fSG_SG_NSA_17integral_constantINSA_4UMMA5MajorELSR_0EEENSP_ISR_LSR_1EEENSP_INSQ_7ScaleInELSU_0EEESV_EEEEEENSA_6LayoutISE_NSB_IJNSC_ILi0EEESZ_SZ_EEEEENSB_IJNSA_10UnderscoreES12_S12_EEEEENS7_6detail27Sm100ImplicitGemmTileTraitsINSA_20SM90_TMA_LOAD_IM2COLENSA_14ComposedLayoutINSA_7SwizzleILi2ELi4ELi3EEENSA_18smem_ptr_flag_bitsILi8EEENSY_INSB_IJNSC_ILi8EEESH_EEENSB_IJSH_SD_EEEEEEEvEENS16_INSA_13SM90_TMA_LOADENS18_INS19_ILi3ELi4ELi3EEES1C_NSY_INSB_IJSG_S1D_EEENSB_IJSD_SG_EEEEEEEvEEEENS_8epilogue10collective18CollectiveEpilogueINS1R_23Sm100TmaWarpSpecializedILi2ELi2ELi64ELb0ELb0EEEJSJ_NSB_IJNSY_ISG_SD_EENSY_ISH_SD_EEEEESK_NSB_IJNSB_IJllllEEESD_SZ_EEESK_S20_NS1R_6fusion15FusionCallbacksIS1V_NS21_17LinearCombinationISK_fSK_fLNS_15FloatRoundStyleE2EEESJ_S1Y_JEEENSA_5SM1004TMEM4LOAD26SM100_TMEM_LOAD_32dp32b64xES17_S1H_NSA_39AutoVectorizingCopyWithAssumedAlignmentILi128EEENSA_21SM90_TMA_STORE_IM2COLES1H_S2C_S2C_EEEvvEEEEvNT_6ParamsE --------------------------
	.section	.nv.constant0._ZN7cutlass13device_kernelINS_4conv6kernel13ConvUniversalINS1_16ConvProblemShapeILNS1_8OperatorE1ELi3EEENS1_10collective14CollectiveConvINS1_47MainloopSm100TmaUmmaWarpSpecializedImplicitGemmILS5_1ELi12ELi3ELi1ELi2EN4cute5tupleIJNSA_1CILi1EEESD_SD_EEEEENSB_IJNSC_ILi128EEESG_NSB_IJNSC_ILi64EEEEEEEEENS_12float_e4m3_tESK_NSA_8TiledMMAINSA_8MMA_AtomIJNSA_10MMA_TraitsINSA_19SM100_MMA_F8F6F4_SSEJSK_SK_fSG_SG_NSA_17integral_constantINSA_4UMMA5MajorELSR_0EEENSP_ISR_LSR_1EEENSP_INSQ_7ScaleInELSU_0EEESV_EEEEEENSA_6LayoutISE_NSB_IJNSC_ILi0EEESZ_SZ_EEEEENSB_IJNSA_10UnderscoreES12_S12_EEEEENS7_6detail27Sm100ImplicitGemmTileTraitsINSA_20SM90_TMA_LOAD_IM2COLENSA_14ComposedLayoutINSA_7SwizzleILi2ELi4ELi3EEENSA_18smem_ptr_flag_bitsILi8EEENSY_INSB_IJNSC_ILi8EEESH_EEENSB_IJSH_SD_EEEEEEEvEENS16_INSA_13SM90_TMA_LOADENS18_INS19_ILi3ELi4ELi3EEES1C_NSY_INSB_IJSG_S1D_EEENSB_IJSD_SG_EEEEEEEvEEEENS_8epilogue10collective18CollectiveEpilogueINS1R_23Sm100TmaWarpSpecializedILi2ELi2ELi64ELb0ELb0EEEJSJ_NSB_IJNSY_ISG_SD_EENSY_ISH_SD_EEEEESK_NSB_IJNSB_IJllllEEESD_SZ_EEESK_S20_NS1R_6fusion15FusionCallbacksIS1V_NS21_17LinearCombinationISK_fSK_fLNS_15FloatRoundStyleE2EEESJ_S1Y_JEEENSA_5SM1004TMEM4LOAD26SM100_TMEM_LOAD_32dp32b64xES17_S1H_NSA_39AutoVectorizingCopyWithAssumedAlignmentILi128EEENSA_21SM90_TMA_STORE_IM2COLES1H_S2C_S2C_EEEvvEEEEvNT_6ParamsE,"a",@progbits
	.sectionflags	@""
	.align	4
.nv.constant0._ZN7cutlass13device_kernelINS_4conv6kernel13ConvUniversalINS1_16ConvProblemShapeILNS1_8OperatorE1ELi3EEENS1_10collective14CollectiveConvINS1_47MainloopSm100TmaUmmaWarpSpecializedImplicitGemmILS5_1ELi12ELi3ELi1ELi2EN4cute5tupleIJNSA_1CILi1EEESD_SD_EEEEENSB_IJNSC_ILi128EEESG_NSB_IJNSC_ILi64EEEEEEEEENS_12float_e4m3_tESK_NSA_8TiledMMAINSA_8MMA_AtomIJNSA_10MMA_TraitsINSA_19SM100_MMA_F8F6F4_SSEJSK_SK_fSG_SG_NSA_17integral_constantINSA_4UMMA5MajorELSR_0EEENSP_ISR_LSR_1EEENSP_INSQ_7ScaleInELSU_0EEESV_EEEEEENSA_6LayoutISE_NSB_IJNSC_ILi0EEESZ_SZ_EEEEENSB_IJNSA_10UnderscoreES12_S12_EEEEENS7_6detail27Sm100ImplicitGemmTileTraitsINSA_20SM90_TMA_LOAD_IM2COLENSA_14ComposedLayoutINSA_7SwizzleILi2ELi4ELi3EEENSA_18smem_ptr_flag_bitsILi8EEENSY_INSB_IJNSC_ILi8EEESH_EEENSB_IJSH_SD_EEEEEEEvEENS16_INSA_13SM90_TMA_LOADENS18_INS19_ILi3ELi4ELi3EEES1C_NSY_INSB_IJSG_S1D_EEENSB_IJSD_SG_EEEEEEEvEEEENS_8epilogue10collective18CollectiveEpilogueINS1R_23Sm100TmaWarpSpecializedILi2ELi2ELi64ELb0ELb0EEEJSJ_NSB_IJNSY_ISG_SD_EENSY_ISH_SD_EEEEESK_NSB_IJNSB_IJllllEEESD_SZ_EEESK_S20_NS1R_6fusion15FusionCallbacksIS1V_NS21_17LinearCombinationISK_fSK_fLNS_15FloatRoundStyleE2EEESJ_S1Y_JEEENSA_5SM1004TMEM4LOAD26SM100_TMEM_LOAD_32dp32b64xES17_S1H_NSA_39AutoVectorizingCopyWithAssumedAlignmentILi128EEENSA_21SM90_TMA_STORE_IM2COLES1H_S2C_S2C_EEEvvEEEEvNT_6ParamsE:
	.zero		3200


//--------------------- SYMBOLS --------------------------

	.type		.nv.reservedSmem.offset0,@object
	.size		.nv.reservedSmem.offset0,0x4
	.type		.nv.reservedSmem.cap,@object
	.size		.nv.reservedSmem.cap,0x4
	.type		__assertfail,@function
